def matmul_kernel(
    a_ptr,
    b_ptr,
    c_ptr,
    M,
    N,
    K,
    stride_am,
    stride_ak,
    stride_bk,
    stride_bn,
    stride_cm,
    stride_cn,
    BLOCK_M: tl.constexpr,
    BLOCK_N: tl.constexpr,
    BLOCK_K: tl.constexpr,
    GROUP_M: tl.constexpr,
):
    pid = tl.program_id(axis=0)
    num_pid_m = tl.cdiv(M, BLOCK_M)
    num_pid_n = tl.cdiv(N, BLOCK_N)
    num_pid_in_group = GROUP_M * num_pid_n
    group_id = pid // num_pid_in_group
    first_pid_m = group_id * GROUP_M
    group_size_m = min(num_pid_m - first_pid_m, GROUP_M)
    pid_m = first_pid_m + ((pid % num_pid_in_group) % group_size_m)
    pid_n = (pid % num_pid_in_group) // group_size_m

    offs_am = (pid_m * BLOCK_M + tl.arange(0, BLOCK_M)) % M
    offs_bn = (pid_n * BLOCK_N + tl.arange(0, BLOCK_N)) % N
    offs_k = tl.arange(0, BLOCK_K)
    a_ptrs = a_ptr + offs_am[:, None] * stride_am + offs_k[None, :] * stride_ak
    b_ptrs = b_ptr + offs_k[:, None] * stride_bk + offs_bn[None, :] * stride_bn

    acc = tl.zeros((BLOCK_M, BLOCK_N), dtype=tl.float32)
    for kk in range(0, tl.cdiv(K, BLOCK_K)):
        a = tl.load(a_ptrs, mask=offs_k[None, :] < K - kk * BLOCK_K, other=0.0)
        b = tl.load(b_ptrs, mask=offs_k[:, None] < K - kk * BLOCK_K, other=0.0)
        acc = tl.dot(a, b, acc)
        a_ptrs += BLOCK_K * stride_ak
        b_ptrs += BLOCK_K * stride_bk

    c = acc.to(c_ptr.dtype.element_ty)
    offs_cm = pid_m * BLOCK_M + tl.arange(0, BLOCK_M)
    offs_cn = pid_n * BLOCK_N + tl.arange(0, BLOCK_N)
    c_ptrs = c_ptr + offs_cm[:, None] * stride_cm + offs_cn[None, :] * stride_cn
    mask = (offs_cm[:, None] < M) & (offs_cn[None, :] < N)
    tl.store(c_ptrs, c, mask=mask)

# config = {"BLOCK_K": 128, "BLOCK_M": 64, "BLOCK_N": 128, "GROUP_M": 8, "arch": "sm_90", "dtype": "fp32", "num_ctas": 4, "num_stages": 3, "num_warps": 4}
# arch = sm_90


// ===== COMPILED SASS (sm_90a) =====

	.target	sm_90a

	.elftype	@"ET_EXEC"


//--------------------- .note.nv.tkinfo           --------------------------
	.section	.note.nv.tkinfo,"",@"SHT_NOTE"
	.sectionflags	@"SHF_NOTE_NV_TKINFO"
	.tkinfo
        /*0018*/ 	.word	0x00000002
        /*0030*/ 	.string	""
        /*0030*/ 	.string	"ptxas"
        /*0030*/ 	.string	"Cuda compilation tools, release 13.0, V13.0.88"
        /*0030*/ 	.string	"Build cuda_13.0.r13.0/compiler.36424714_0"
        /*0030*/ 	.string	"-v  -suppress-debug-info  -lineinfo  -arch sm_90a "



//--------------------- .note.nv.cuinfo           --------------------------
	.section	.note.nv.cuinfo,"",@"SHT_NOTE"
	.sectionflags	@"SHF_NOTE_NV_CUINFO"
        /*0018*/ 	.short	0x0002
        /*001a*/ 	.short	0x005a
        /*001c*/ 	.short	0x0082
	.zero		2


//--------------------- .nv.info                  --------------------------
	.section	.nv.info,"",@"SHT_CUDA_INFO"
	.align	4


	//----- nvinfo : EIATTR_REGCOUNT
	.align		4
        /*0000*/ 	.byte	0x04, 0x2f
        /*0002*/ 	.short	(.L_1 - .L_0)
	.align		4
.L_0:
        /*0004*/ 	.word	index@(matmul_kernel)
        /*0008*/ 	.word	0x000000ff


	//----- nvinfo : EIATTR_FRAME_SIZE
	.align		4
.L_1:
        /*000c*/ 	.byte	0x04, 0x11
        /*000e*/ 	.short	(.L_3 - .L_2)
	.align		4
.L_2:
        /*0010*/ 	.word	index@(matmul_kernel)
        /*0014*/ 	.word	0x00000068


	//----- nvinfo : EIATTR_MIN_STACK_SIZE
	.align		4
.L_3:
        /*0018*/ 	.byte	0x04, 0x12
        /*001a*/ 	.short	(.L_5 - .L_4)
	.align		4
.L_4:
        /*001c*/ 	.word	index@(matmul_kernel)
        /*0020*/ 	.word	0x00000068
.L_5:


//--------------------- .nv.compat                --------------------------
	.section	.nv.compat,"",@"SHT_CUDA_COMPAT_INFO"
	.align	4
        /*0000*/ 	.byte	0x02, 0x09, 0x01, 0x00, 0x02, 0x02, 0x04, 0x00, 0x02, 0x05, 0x05, 0x00, 0x03, 0x07, 0x01, 0x01
        /*0010*/ 	.byte	0x02, 0x03, 0x00, 0x00, 0x02, 0x06, 0x01, 0x00, 0x04, 0x0b, 0x08, 0x00, 0x00, 0x00, 0x00, 0x00
        /*0020*/ 	.byte	0x00, 0x00, 0x00, 0x00


//--------------------- .nv.info.matmul_kernel    --------------------------
	.section	.nv.info.matmul_kernel,"",@"SHT_CUDA_INFO"
	.sectionflags	@""
	.align	4


	//----- nvinfo : EIATTR_CUDA_API_VERSION
	.align		4
        /*0000*/ 	.byte	0x04, 0x37
        /*0002*/ 	.short	(.L_7 - .L_6)
.L_6:
        /*0004*/ 	.word	0x00000082


	//----- nvinfo : EIATTR_KPARAM_INFO
	.align		4
.L_7:
        /*0008*/ 	.byte	0x04, 0x17
        /*000a*/ 	.short	(.L_9 - .L_8)
.L_8:
        /*000c*/ 	.word	0x00000000
        /*0010*/ 	.short	0x000d
        /*0012*/ 	.short	0x0048
        /*0014*/ 	.byte	0x00, 0xf4, 0x21, 0x00


	//----- nvinfo : EIATTR_KPARAM_INFO
	.align		4
.L_9:
        /*0018*/ 	.byte	0x04, 0x17
        /*001a*/ 	.short	(.L_11 - .L_10)
.L_10:
        /*001c*/ 	.word	0x00000000
        /*0020*/ 	.short	0x000c
        /*0022*/ 	.short	0x0040
        /*0024*/ 	.byte	0x00, 0xf4, 0x21, 0x00


	//----- nvinfo : EIATTR_KPARAM_INFO
	.align		4
.L_11:
        /*0028*/ 	.byte	0x04, 0x17
        /*002a*/ 	.short	(.L_13 - .L_12)
.L_12:
        /*002c*/ 	.word	0x00000000
        /*0030*/ 	.short	0x000b
        /*0032*/ 	.short	0x0038
        /*0034*/ 	.byte	0x00, 0xf0, 0x11, 0x00


	//----- nvinfo : EIATTR_KPARAM_INFO
	.align		4
.L_13:
        /*0038*/ 	.byte	0x04, 0x17
        /*003a*/ 	.short	(.L_15 - .L_14)
.L_14:
        /*003c*/ 	.word	0x00000000
        /*0040*/ 	.short	0x000a
        /*0042*/ 	.short	0x0034
        /*0044*/ 	.byte	0x00, 0xf0, 0x11, 0x00


	//----- nvinfo : EIATTR_KPARAM_INFO
	.align		4
.L_15:
        /*0048*/ 	.byte	0x04, 0x17
        /*004a*/ 	.short	(.L_17 - .L_16)
.L_16:
        /*004c*/ 	.word	0x00000000
        /*0050*/ 	.short	0x0009
        /*0052*/ 	.short	0x0030
        /*0054*/ 	.byte	0x00, 0xf0, 0x11, 0x00


	//----- nvinfo : EIATTR_KPARAM_INFO
	.align		4
.L_17:
        /*0058*/ 	.byte	0x04, 0x17
        /*005a*/ 	.short	(.L_19 - .L_18)
.L_18:
        /*005c*/ 	.word	0x00000000
        /*0060*/ 	.short	0x0008
        /*0062*/ 	.short	0x002c
        /*0064*/ 	.byte	0x00, 0xf0, 0x11, 0x00


	//----- nvinfo : EIATTR_KPARAM_INFO
	.align		4
.L_19:
        /*0068*/ 	.byte	0x04, 0x17
        /*006a*/ 	.short	(.L_21 - .L_20)
.L_20:
        /*006c*/ 	.word	0x00000000
        /*0070*/ 	.short	0x0007
        /*0072*/ 	.short	0x0028
        /*0074*/ 	.byte	0x00, 0xf0, 0x11, 0x00


	//----- nvinfo : EIATTR_KPARAM_INFO
	.align		4
.L_21:
        /*0078*/ 	.byte	0x04, 0x17
        /*007a*/ 	.short	(.L_23 - .L_22)
.L_22:
        /*007c*/ 	.word	0x00000000
        /*0080*/ 	.short	0x0006
        /*0082*/ 	.short	0x0024
        /*0084*/ 	.byte	0x00, 0xf0, 0x11, 0x00


	//----- nvinfo : EIATTR_KPARAM_INFO
	.align		4
.L_23:
        /*0088*/ 	.byte	0x04, 0x17
        /*008a*/ 	.short	(.L_25 - .L_24)
.L_24:
        /*008c*/ 	.word	0x00000000
        /*0090*/ 	.short	0x0005
        /*0092*/ 	.short	0x0020
        /*0094*/ 	.byte	0x00, 0xf0, 0x11, 0x00


	//----- nvinfo : EIATTR_KPARAM_INFO
	.align		4
.L_25:
        /*0098*/ 	.byte	0x04, 0x17
        /*009a*/ 	.short	(.L_27 - .L_26)
.L_26:
        /*009c*/ 	.word	0x00000000
        /*00a0*/ 	.short	0x0004
        /*00a2*/ 	.short	0x001c
        /*00a4*/ 	.byte	0x00, 0xf0, 0x11, 0x00


	//----- nvinfo : EIATTR_KPARAM_INFO
	.align		4
.L_27:
        /*00a8*/ 	.byte	0x04, 0x17
        /*00aa*/ 	.short	(.L_29 - .L_28)
.L_28:
        /*00ac*/ 	.word	0x00000000
        /*00b0*/ 	.short	0x0003
        /*00b2*/ 	.short	0x0018
        /*00b4*/ 	.byte	0x00, 0xf0, 0x11, 0x00


	//----- nvinfo : EIATTR_KPARAM_INFO
	.align		4
.L_29:
        /*00b8*/ 	.byte	0x04, 0x17
        /*00ba*/ 	.short	(.L_31 - .L_30)
.L_30:
        /*00bc*/ 	.word	0x00000000
        /*00c0*/ 	.short	0x0002
        /*00c2*/ 	.short	0x0010
        /*00c4*/ 	.byte	0x00, 0xf4, 0x21, 0x00


	//----- nvinfo : EIATTR_KPARAM_INFO
	.align		4
.L_31:
        /*00c8*/ 	.byte	0x04, 0x17
        /*00ca*/ 	.short	(.L_33 - .L_32)
.L_32:
        /*00cc*/ 	.word	0x00000000
        /*00d0*/ 	.short	0x0001
        /*00d2*/ 	.short	0x0008
        /*00d4*/ 	.byte	0x00, 0xf4, 0x21, 0x00


	//----- nvinfo : EIATTR_KPARAM_INFO
	.align		4
.L_33:
        /*00d8*/ 	.byte	0x04, 0x17
        /*00da*/ 	.short	(.L_35 - .L_34)
.L_34:
        /*00dc*/ 	.word	0x00000000
        /*00e0*/ 	.short	0x0000
        /*00e2*/ 	.short	0x0000
        /*00e4*/ 	.byte	0x00, 0xf4, 0x21, 0x00


	//----- nvinfo : EIATTR_EXPLICIT_CLUSTER
	.align		4
.L_35:
        /*00e8*/ 	.byte	0x01, 0x3e
	.zero		2


	//----- nvinfo : EIATTR_CTA_PER_CLUSTER
	.align		4
        /*00ec*/ 	.byte	0x04, 0x3d
        /*00ee*/ 	.short	(.L_37 - .L_36)
.L_36:
        /*00f0*/ 	.word	0x00000004
        /*00f4*/ 	.word	0x00000001
        /*00f8*/ 	.word	0x00000001


	//----- nvinfo : EIATTR_SPARSE_MMA_MASK
	.align		4
.L_37:
        /*00fc*/ 	.byte	0x03, 0x50
        /*00fe*/ 	.short	0x0000


	//----- nvinfo : EIATTR_MAXREG_COUNT
	.align		4
        /*0100*/ 	.byte	0x03, 0x1b
        /*0102*/ 	.short	0x00ff


	//----- nvinfo : EIATTR_NUM_BARRIERS
	.align		4
        /*0104*/ 	.byte	0x02, 0x4c
        /*0106*/ 	.byte	0x01
	.zero		1


	//----- nvinfo : EIATTR_ANNOTATIONS
	.align		4
        /*0108*/ 	.byte	0x04, 0x55
        /*010a*/ 	.short	(.L_39 - .L_38)


	//   ....[0]....
.L_38:
        /*010c*/ 	.word	0x00000001
        /*0110*/ 	.byte	0x00, 0x0a, 0x00, 0x00, 0x01, 0x00, 0x00, 0x00, 0x00, 0x1d, 0x00, 0x00, 0x01, 0x00, 0x00, 0x00
        /* <DEDUP_REMOVED lines=24> */
        /*02a0*/ 	.byte	0xa0, 0x7d, 0x00, 0x00, 0x01, 0x00, 0x00, 0x00, 0x40, 0xbf, 0x00, 0x00


	//----- nvinfo : EIATTR_MERCURY_ISA_VERSION
	.align		4
.L_39:
        /*02ac*/ 	.byte	0x03, 0x5f
        /*02ae*/ 	.short	0x0101


	//----- nvinfo : EIATTR_EXIT_INSTR_OFFSETS
	.align		4
        /*02b0*/ 	.byte	0x04, 0x1c
        /*02b2*/ 	.short	(.L_41 - .L_40)


	//   ....[0]....
.L_40:
        /*02b4*/ 	.word	0x0000c770


	//   ....[1]....
        /*02b8*/ 	.word	0x0000c790


	//----- nvinfo : EIATTR_REQNTID
	.align		4
.L_41:
        /*02bc*/ 	.byte	0x04, 0x10
        /*02be*/ 	.short	(.L_43 - .L_42)
.L_42:
        /*02c0*/ 	.word	0x00000080
        /*02c4*/ 	.word	0x00000001
        /*02c8*/ 	.word	0x00000001


	//----- nvinfo : EIATTR_CBANK_PARAM_SIZE
	.align		4
.L_43:
        /*02cc*/ 	.byte	0x03, 0x19
        /*02ce*/ 	.short	0x0050


	//----- nvinfo : EIATTR_PARAM_CBANK
	.align		4
        /*02d0*/ 	.byte	0x04, 0x0a
        /*02d2*/ 	.short	(.L_45 - .L_44)
	.align		4
.L_44:
        /*02d4*/ 	.word	index@(.nv.constant0.matmul_kernel)
        /*02d8*/ 	.short	0x0210
        /*02da*/ 	.short	0x0050


	//----- nvinfo : EIATTR_SW_WAR
	.align		4
.L_45:
        /*02dc*/ 	.byte	0x04, 0x36
        /*02de*/ 	.short	(.L_47 - .L_46)
.L_46:
        /*02e0*/ 	.word	0x00000008
.L_47:


//--------------------- .nv.callgraph             --------------------------
	.section	.nv.callgraph,"",@"SHT_CUDA_CALLGRAPH"
	.align	4
	.sectionentsize	8
	.align		4
        /*0000*/ 	.word	0x00000000
	.align		4
        /*0004*/ 	.word	0xffffffff
	.align		4
        /*0008*/ 	.word	0x00000000
	.align		4
        /*000c*/ 	.word	0xfffffffe
	.align		4
        /*0010*/ 	.word	0x00000000
	.align		4
        /*0014*/ 	.word	0xfffffffd
	.align		4
        /*0018*/ 	.word	0x00000000
	.align		4
        /*001c*/ 	.word	0xfffffffc


//--------------------- .text.matmul_kernel       --------------------------
	.section	.text.matmul_kernel,"ax",@progbits
	.align	128
        .global         matmul_kernel
        .type           matmul_kernel,@function
        .size           matmul_kernel,(.L_x_3 - matmul_kernel)
        .other          matmul_kernel,@"STO_CUDA_ENTRY STV_DEFAULT"
matmul_kernel:
.text.matmul_kernel:
[----:B------:R-:W1:Y:S01]  /*0000*/  LDC R1, c[0x0][0x28] ;  /* 0x00000a00ff017b82 */ /* 0x000e620000000800 */
[----:B------:R-:W-:-:S07]  /*0010*/  ULDC.64 UR60, c[0x0][0x228] ;  /* 0x00008a00003c7ab9 */ /* 0x000fce0000000a00 */
[----:B------:R-:W-:Y:S01]  /*0020*/  S2UR UR36, SR_CgaCtaId ;  /* 0x00000000002479c3 */ /* 0x000fe20000008800 */
[----:B------:R-:W-:Y:S02]  /*0030*/  UIADD3 UR4, UR61, 0x7f, URZ ;  /* 0x0000007f3d047890 */ /* 0x000fe4000fffe03f */
[----:B------:R-:W-:Y:S01]  /*0040*/  IABS R17, UR61 ;  /* 0x0000003d00117c13 */ /* 0x000fe20008000000 */
[----:B------:R-:W2:Y:S01]  /*0050*/  S2R R14, SR_TID.X ;  /* 0x00000000000e7919 */ /* 0x000ea20000002100 */
[----:B------:R-:W-:Y:S01]  /*0060*/  IABS R46, UR60 ;  /* 0x0000003c002e7c13 */ /* 0x000fe20008000000 */
[----:B------:R-:W-:Y:S01]  /*0070*/  USHF.R.S32.HI UR5, URZ, 0x1f, UR4 ;  /* 0x0000001f3f057899 */ /* 0x000fe20008011404 */
[----:B------:R-:W-:Y:S01]  /*0080*/  LOP3.LUT R236, RZ, UR61, RZ, 0x33, !PT ;  /* 0x0000003dffec7c12 */ /* 0x000fe2000f8e33ff */
[----:B-1----:R-:W-:Y:S01]  /*0090*/  VIADD R1, R1, 0xffffff98 ;  /* 0xffffff9801017836 */ /* 0x002fe20000000000 */
[----:B------:R-:W1:Y:S01]  /*00a0*/  LDC.64 R92, c[0x0][0x238] ;  /* 0x00008e00ff5c7b82 */ /* 0x000e620000000a00 */
[----:B------:R-:W-:-:S04]  /*00b0*/  ULEA.HI UR5, UR5, UR4, URZ, 0x7 ;  /* 0x0000000405057291 */ /* 0x000fc8000f8f383f */
[----:B------:R-:W-:-:S03]  /*00c0*/  USHF.R.S32.HI UR5, URZ, 0x7, UR5 ;  /* 0x000000073f057899 */ /* 0x000fc60008011405 */
[----:B------:R-:W3:Y:S01]  /*00d0*/  S2UR UR4, SR_CTAID.X ;  /* 0x00000000000479c3 */ /* 0x000ee20000002500 */
[----:B------:R-:W-:-:S06]  /*00e0*/  USHF.L.U32 UR6, UR5, 0x3, URZ ;  /* 0x0000000305067899 */ /* 0x000fcc000800063f */
[----:B------:R-:W-:Y:S01]  /*00f0*/  IMAD.U32 R4, RZ, RZ, UR6 ;  /* 0x00000006ff047e24 */ /* 0x000fe2000f8e00ff */
[----:B------:R-:W4:Y:S04]  /*0100*/  LDC.64 R224, c[0x0][0x230] ;  /* 0x00008c00ffe07b82 */ /* 0x000f280000000a00 */
[-C--:B------:R-:W-:Y:S02]  /*0110*/  IABS R0, R4.reuse ;  /* 0x0000000400007213 */ /* 0x080fe40000000000 */
[----:B------:R-:W-:Y:S02]  /*0120*/  IABS R4, R4 ;  /* 0x0000000400047213 */ /* 0x000fe40000000000 */
[----:B------:R-:W-:Y:S02]  /*0130*/  R2UR UR10, R0 ;  /* 0x00000000000a72ca */ /* 0x000fe400000e0000 */
[----:B--2---:R-:W-:-:S02]  /*0140*/  LEA.HI R51, R14, 0xe, RZ, 0x1a ;  /* 0x0000000e0e337811 */ /* 0x004fc400078fd0ff */
[----:B------:R-:W-:Y:S02]  /*0150*/  LOP3.LUT R228, R14, 0x7f, RZ, 0xc0, !PT ;  /* 0x0000007f0ee47812 */ /* 0x000fe400078ec0ff */
[----:B---3--:R-:W-:Y:S01]  /*0160*/  I2FP.F32.U32 R2, UR4 ;  /* 0x0000000400027c45 */ /* 0x008fe20008201000 */
[----:B------:R-:W-:Y:S02]  /*0170*/  ULDC UR4, c[0x0][0x150] ;  /* 0x0000540000047ab9 */ /* 0x000fe40000000800 */
[----:B-1----:R-:W-:-:S04]  /*0180*/  IMAD R234, R228, R93, RZ ;  /* 0x0000005de4ea7224 */ /* 0x002fc800078e02ff */
[----:B------:R-:W1:Y:S01]  /*0190*/  I2F.RP R0, UR10 ;  /* 0x0000000a00007d06 */ /* 0x000e620008209400 */
[----:B------:R-:W-:Y:S01]  /*01a0*/  FMUL R3, R2, UR4 ;  /* 0x0000000402037c20 */ /* 0x000fe20008400000 */
[----:B------:R-:W-:Y:S01]  /*01b0*/  UMOV UR4, URZ ;  /* 0x0000003f00047c82 */ /* 0x000fe20008000000 */
[----:B----4-:R-:W-:-:S05]  /*01c0*/  VIADD R48, R224, 0x7f ;  /* 0x0000007fe0307836 */ /* 0x010fca0000000000 */
[----:B------:R-:W2:Y:S08]  /*01d0*/  F2I.U32.TRUNC.NTZ R3, R3 ;  /* 0x0000000300037305 */ /* 0x000eb0000020f000 */
[----:B-1----:R-:W1:Y:S01]  /*01e0*/  MUFU.RCP R0, R0 ;  /* 0x0000000000007308 */ /* 0x002e620000001000 */
[----:B--2---:R-:W-:Y:S01]  /*01f0*/  R2UR UR8, R3 ;  /* 0x00000000030872ca */ /* 0x004fe200000e0000 */
[----:B-1----:R-:W-:-:S12]  /*0200*/  VIADD R2, R0, 0xffffffe ;  /* 0x0ffffffe00027836 */ /* 0x002fd80000000000 */
[----:B------:R-:W-:Y:S01]  /*0210*/  IMAD.U32 R5, RZ, RZ, UR8 ;  /* 0x00000008ff057e24 */ /* 0x000fe2000f8e00ff */
[----:B------:R-:W1:Y:S04]  /*0220*/  F2I.FTZ.U32.TRUNC.NTZ R2, R2 ;  /* 0x0000000200027305 */ /* 0x000e68000021f000 */
[----:B------:R-:W-:-:S04]  /*0230*/  IABS R0, R5 ;  /* 0x0000000500007213 */ /* 0x000fc80000000000 */
[----:B------:R-:W-:Y:S01]  /*0240*/  R2UR UR9, R0 ;  /* 0x00000000000972ca */ /* 0x000fe200000e0000 */
[----:B------:R-:W-:Y:S01]  /*0250*/  IMAD.MOV R0, RZ, RZ, -R4 ;  /* 0x000000ffff007224 */ /* 0x000fe200078e0a04 */
[----:B-1----:R-:W-:-:S13]  /*0260*/  R2UR UR5, R2 ;  /* 0x00000000020572ca */ /* 0x002fda00000e0000 */
[----:B------:R-:W-:-:S04]  /*0270*/  UIADD3 UR7, URZ, -UR5, URZ ;  /* 0x800000053f077290 */ /* 0x000fc8000fffe03f */
[----:B------:R-:W-:-:S04]  /*0280*/  UIMAD UR7, UR7, UR10, URZ ;  /* 0x0000000a070772a4 */ /* 0x000fc8000f8e023f */
[----:B------:R-:W-:-:S03]  /*0290*/  UIMAD.WIDE.U32 UR4, UR5, UR7, UR4 ;  /* 0x00000007050472a5 */ /* 0x000fc6000f8e0004 */
[----:B------:R-:W-:Y:S01]  /*02a0*/  R2UR UR7, R0 ;  /* 0x00000000000772ca */ /* 0x000fe200000e0000 */
[----:B------:R-:W-:-:S12]  /*02b0*/  UIMAD.WIDE.U32 UR4, UR5, UR9, URZ ;  /* 0x00000009050472a5 */ /* 0x000fd8000f8e003f */
[----:B------:R-:W-:-:S04]  /*02c0*/  UIMAD UR4, UR5, UR7, UR9 ;  /* 0x00000007050472a4 */ /* 0x000fc8000f8e0209 */
[----:B------:R-:W-:-:S11]  /*02d0*/  UISETP.GT.U32.AND UP1, UPT, UR10, UR4, UPT ;  /* 0x000000040a00728c */ /* 0x000fd6000bf24070 */
[----:B------:R-:W-:Y:S02]  /*02e0*/  @!UP1 UIADD3 UR4, UR4, -UR10, URZ ;  /* 0x8000000a04049290 */ /* 0x000fe4000fffe03f */
[----:B------:R-:W-:Y:S02]  /*02f0*/  @!UP1 UIADD3 UR5, UR5, 0x1, URZ ;  /* 0x0000000105059890 */ /* 0x000fe4000fffe03f */
[----:B------:R-:W-:Y:S02]  /*0300*/  UISETP.GE.U32.AND UP0, UPT, UR4, UR10, UPT ;  /* 0x0000000a0400728c */ /* 0x000fe4000bf06070 */
[----:B------:R-:W-:-:S04]  /*0310*/  ULOP3.LUT UR4, UR8, UR6, URZ, 0x3c, !UPT ;  /* 0x0000000608047292 */ /* 0x000fc8000f8e3c3f */
[----:B------:R-:W-:Y:S02]  /*0320*/  UISETP.GE.AND UP1, UPT, UR4, URZ, UPT ;  /* 0x0000003f0400728c */ /* 0x000fe4000bf26270 */
[----:B------:R-:W-:-:S03]  /*0330*/  UIADD3 UR4, UR60, 0x3f, URZ ;  /* 0x0000003f3c047890 */ /* 0x000fc6000fffe03f */
[----:B------:R-:W-:Y:S02]  /*0340*/  @UP0 UIADD3 UR5, UR5, 0x1, URZ ;  /* 0x0000000105050890 */ /* 0x000fe4000fffe03f */
[----:B------:R-:W-:-:S05]  /*0350*/  UISETP.NE.AND UP0, UPT, UR6, URZ, UPT ;  /* 0x0000003f0600728c */ /* 0x000fca000bf05270 */
[----:B------:R-:W-:Y:S01]  /*0360*/  UMOV UR7, UR5 ;  /* 0x0000000500077c82 */ /* 0x000fe20008000000 */
[----:B------:R-:W-:Y:S02]  /*0370*/  USHF.R.S32.HI UR5, URZ, 0x1f, UR4 ;  /* 0x0000001f3f057899 */ /* 0x000fe40008011404 */
[----:B------:R-:W-:Y:S02]  /*0380*/  @!UP1 UIADD3 UR7, -UR7, URZ, URZ ;  /* 0x0000003f07079290 */ /* 0x000fe4000fffe13f */
[----:B------:R-:W-:Y:S02]  /*0390*/  ULEA.HI UR5, UR5, UR4, URZ, 0x6 ;  /* 0x0000000405057291 */ /* 0x000fe4000f8f303f */
[----:B------:R-:W-:-:S04]  /*03a0*/  @!UP0 ULOP3.LUT UR7, URZ, UR6, URZ, 0x33, !UPT ;  /* 0x000000063f078292 */ /* 0x000fc8000f8e333f */
[----:B------:R-:W-:Y:S02]  /*03b0*/  USHF.L.U32 UR9, UR7, 0x3, URZ ;  /* 0x0000000307097899 */ /* 0x000fe4000800063f */
[----:B------:R-:W-:Y:S02]  /*03c0*/  UIADD3 UR7, -UR7, URZ, URZ ;  /* 0x0000003f07077290 */ /* 0x000fe4000fffe13f */
[----:B------:R-:W-:Y:S02]  /*03d0*/  ULEA.HI.SX32 UR5, UR5, -UR9, 0x1a ;  /* 0x8000000905057291 */ /* 0x000fe4000f8fd23f */
[----:B------:R-:W-:Y:S02]  /*03e0*/  UIMAD UR7, UR6, UR7, UR8 ;  /* 0x00000007060772a4 */ /* 0x000fe4000f8e0208 */
[----:B------:R-:W-:-:S04]  /*03f0*/  UISETP.LT.AND UP0, UPT, UR5, 0x8, UPT ;  /* 0x000000080500788c */ /* 0x000fc8000bf01270 */
[----:B------:R-:W-:Y:S01]  /*0400*/  USEL UR10, UR5, 0x8, UP0 ;  /* 0x00000008050a7887 */ /* 0x000fe20008000000 */
[----:B------:R-:W-:-:S03]  /*0410*/  IMAD.U32 R6, RZ, RZ, UR7 ;  /* 0x00000007ff067e24 */ /* 0x000fc6000f8e00ff */
[----:B------:R-:W-:Y:S02]  /*0420*/  ULOP3.LUT UR4, UR7, UR10, URZ, 0x3c, !UPT ;  /* 0x0000000a07047292 */ /* 0x000fe4000f8e3c3f */
[----:B------:R-:W-:Y:S01]  /*0430*/  IMAD.U32 R4, RZ, RZ, UR10 ;  /* 0x0000000aff047e24 */ /* 0x000fe2000f8e00ff */
[----:B------:R-:W-:Y:S01]  /*0440*/  IABS R9, R6 ;  /* 0x0000000600097213 */ /* 0x000fe20000000000 */
[----:B------:R-:W-:Y:S01]  /*0450*/  UISETP.NE.AND UP0, UPT, UR10, URZ, UPT ;  /* 0x0000003f0a00728c */ /* 0x000fe2000bf05270 */
[----:B------:R-:W1:Y:S01]  /*0460*/  I2F.RP R6, R46 ;  /* 0x0000002e00067306 */ /* 0x000e620000209400 */
[----:B------:R-:W-:Y:S01]  /*0470*/  ISETP.LE.AND P2, PT, RZ, UR4, PT ;  /* 0x00000004ff007c0c */ /* 0x000fe2000bf43270 */
[----:B------:R-:W-:Y:S01]  /*0480*/  USHF.L.U32 UR4, UR36, 0x5, URZ ;  /* 0x0000000524047899 */ /* 0x000fe2000800063f */
[-C--:B------:R-:W-:Y:S02]  /*0490*/  IABS R5, R4.reuse ;  /* 0x0000000400057213 */ /* 0x080fe40000000000 */
[----:B------:R-:W-:Y:S01]  /*04a0*/  IABS R4, R4 ;  /* 0x0000000400047213 */ /* 0x000fe20000000000 */
[----:B------:R-:W-:-:S02]  /*04b0*/  ULOP3.LUT UR5, UR4, 0x60, URZ, 0xc0, !UPT ;  /* 0x0000006004057892 */ /* 0x000fc4000f8ec03f */
[----:B------:R-:W2:Y:S08]  /*04c0*/  I2F.RP R0, R5 ;  /* 0x0000000500007306 */ /* 0x000eb00000209400 */
[----:B-1----:R-:W-:Y:S08]  /*04d0*/  MUFU.RCP R6, R6 ;  /* 0x0000000600067308 */ /* 0x002ff00000001000 */
[----:B--2---:R-:W1:Y:S02]  /*04e0*/  MUFU.RCP R0, R0 ;  /* 0x0000000000007308 */ /* 0x004e640000001000 */
[----:B-1----:R-:W-:-:S02]  /*04f0*/  VIADD R2, R0, 0xffffffe ;  /* 0x0ffffffe00027836 */ /* 0x002fc40000000000 */
[----:B------:R-:W-:-:S04]  /*0500*/  IMAD.MOV R0, RZ, RZ, -R4 ;  /* 0x000000ffff007224 */ /* 0x000fc800078e0a04 */
[----:B------:R1:W2:Y:S02]  /*0510*/  F2I.FTZ.U32.TRUNC.NTZ R3, R2 ;  /* 0x0000000200037305 */ /* 0x0002a4000021f000 */
[----:B-1----:R-:W-:Y:S02]  /*0520*/  IMAD.MOV.U32 R2, RZ, RZ, RZ ;  /* 0x000000ffff027224 */ /* 0x002fe400078e00ff */
[----:B--2---:R-:W-:-:S04]  /*0530*/  IMAD.MOV R8, RZ, RZ, -R3 ;  /* 0x000000ffff087224 */ /* 0x004fc800078e0a03 */
[----:B------:R-:W-:-:S04]  /*0540*/  IMAD R7, R8, R5, RZ ;  /* 0x0000000508077224 */ /* 0x000fc800078e02ff */
[----:B------:R-:W-:Y:S02]  /*0550*/  IMAD.HI.U32 R2, R3, R7, R2 ;  /* 0x0000000703027227 */ /* 0x000fe400078e0002 */
[----:B------:R-:W1:Y:S04]  /*0560*/  I2F.RP R3, R17 ;  /* 0x0000001100037306 */ /* 0x000e680000209400 */
[----:B------:R-:W-:-:S04]  /*0570*/  IMAD.HI.U32 R2, R2, R9, RZ ;  /* 0x0000000902027227 */ /* 0x000fc800078e00ff */
[----:B------:R-:W-:-:S05]  /*0580*/  IMAD R0, R2, R0, R9 ;  /* 0x0000000002007224 */ /* 0x000fca00078e0209 */
[----:B------:R-:W-:Y:S01]  /*0590*/  ISETP.GT.U32.AND P1, PT, R5, R0, PT ;  /* 0x000000000500720c */ /* 0x000fe20003f24070 */
[----:B-1----:R-:W1:-:S12]  /*05a0*/  MUFU.RCP R3, R3 ;  /* 0x0000000300037308 */ /* 0x002e580000001000 */
[----:B------:R-:W-:Y:S02]  /*05b0*/  @!P1 IMAD.IADD R0, R0, 0x1, -R5 ;  /* 0x0000000100009824 */ /* 0x000fe400078e0a05 */
[----:B------:R-:W-:-:S03]  /*05c0*/  @!P1 VIADD R2, R2, 0x1 ;  /* 0x0000000102029836 */ /* 0x000fc60000000000 */
[----:B------:R-:W-:Y:S01]  /*05d0*/  ISETP.GE.U32.AND P0, PT, R0, R5, PT ;  /* 0x000000050000720c */ /* 0x000fe20003f06070 */
[----:B-1----:R-:W-:-:S04]  /*05e0*/  VIADD R4, R3, 0xffffffe ;  /* 0x0ffffffe03047836 */ /* 0x002fc80000000000 */
[----:B------:R1:W2:Y:S08]  /*05f0*/  F2I.FTZ.U32.TRUNC.NTZ R5, R4 ;  /* 0x0000000400057305 */ /* 0x0002b0000021f000 */
[----:B------:R-:W-:Y:S02]  /*0600*/  @P0 VIADD R2, R2, 0x1 ;  /* 0x0000000102020836 */ /* 0x000fe40000000000 */
[----:B-1----:R-:W-:-:S02]  /*0610*/  IMAD.MOV.U32 R4, RZ, RZ, RZ ;  /* 0x000000ffff047224 */ /* 0x002fc400078e00ff */
[----:B------:R-:W-:Y:S02]  /*0620*/  @!P2 IMAD.MOV R2, RZ, RZ, -R2 ;  /* 0x000000ffff02a224 */ /* 0x000fe400078e0a02 */
[----:B--2---:R-:W-:-:S03]  /*0630*/  IMAD.MOV R0, RZ, RZ, -R5 ;  /* 0x000000ffff007224 */ /* 0x004fc600078e0a05 */
[----:B------:R-:W-:Y:S01]  /*0640*/  R2UR UR6, R2 ;  /* 0x00000000020672ca */ /* 0x000fe200000e0000 */
[----:B------:R-:W-:Y:S02]  /*0650*/  VIADD R2, R6, 0xffffffe ;  /* 0x0ffffffe06027836 */ /* 0x000fe40000000000 */
[----:B------:R-:W-:Y:S02]  /*0660*/  IMAD R7, R0, R17, RZ ;  /* 0x0000001100077224 */ /* 0x000fe400078e02ff */
[----:B------:R-:W1:Y:S02]  /*0670*/  F2I.FTZ.U32.TRUNC.NTZ R3, R2 ;  /* 0x0000000200037305 */ /* 0x000e64000021f000 */
[----:B------:R-:W-:Y:S02]  /*0680*/  IMAD.HI.U32 R4, R5, R7, R4 ;  /* 0x0000000705047227 */ /* 0x000fe400078e0004 */
[----:B------:R-:W-:-:S04]  /*0690*/  @!UP0 ULOP3.LUT UR6, URZ, UR10, URZ, 0x33, !UPT ;  /* 0x0000000a3f068292 */ /* 0x000fc8000f8e333f */
[----:B------:R-:W-:Y:S02]  /*06a0*/  USHF.L.U32 UR58, UR6, 0x7, URZ ;  /* 0x00000007063a7899 */ /* 0x000fe4000800063f */
[----:B------:R-:W-:Y:S02]  /*06b0*/  UIADD3 UR4, -UR6, URZ, URZ ;  /* 0x0000003f06047290 */ /* 0x000fe4000fffe13f */
[----:B------:R-:W-:Y:S02]  /*06c0*/  ULOP3.LUT UR11, UR58, 0x1, UR5, 0xfe, !UPT ;  /* 0x000000013a0b7892 */ /* 0x000fe4000f8efe05 */
[----:B------:R-:W-:Y:S01]  /*06d0*/  ULOP3.LUT UR8, UR58, UR5, URZ, 0xfc, !UPT ;  /* 0x000000053a087292 */ /* 0x000fe2000f8efc3f */
[--C-:B-1----:R-:W-:Y:S01]  /*06e0*/  IMAD.MOV R9, RZ, RZ, -R3.reuse ;  /* 0x000000ffff097224 */ /* 0x102fe200078e0a03 */
[----:B------:R-:W-:Y:S02]  /*06f0*/  UIMAD UR4, UR10, UR4, UR7 ;  /* 0x000000040a0472a4 */ /* 0x000fe4000f8e0207 */
[----:B------:R-:W-:Y:S01]  /*0700*/  IMAD.U32 R2, RZ, RZ, UR11 ;  /* 0x0000000bff027e24 */ /* 0x000fe2000f8e00ff */
[----:B------:R-:W-:Y:S01]  /*0710*/  ULOP3.LUT UR6, UR58, 0x3, UR5, 0xfe, !UPT ;  /* 0x000000033a067892 */ /* 0x000fe2000f8efe05 */
[----:B------:R-:W-:Y:S01]  /*0720*/  IMAD.U32 R0, RZ, RZ, UR8 ;  /* 0x00000008ff007e24 */ /* 0x000fe2000f8e00ff */
[----:B------:R-:W-:Y:S01]  /*0730*/  UIADD3 UR4, UR9, UR4, URZ ;  /* 0x0000000409047290 */ /* 0x000fe2000fffe03f */
[----:B------:R-:W-:Y:S01]  /*0740*/  IMAD R5, R9, R46, RZ ;  /* 0x0000002e09057224 */ /* 0x000fe200078e02ff */
[----:B------:R-:W-:Y:S01]  /*0750*/  IABS R7, R2 ;  /* 0x0000000200077213 */ /* 0x000fe20000000000 */
[----:B------:R-:W-:Y:S01]  /*0760*/  IMAD.MOV.U32 R2, RZ, RZ, RZ ;  /* 0x000000ffff027224 */ /* 0x000fe200078e00ff */
[----:B------:R-:W-:Y:S01]  /*0770*/  IABS R6, R0 ;  /* 0x0000000000067213 */ /* 0x000fe20000000000 */
[----:B------:R-:W-:Y:S01]  /*0780*/  ULOP3.LUT UR7, UR58, 0x4, UR5, 0xfe, !UPT ;  /* 0x000000043a077892 */ /* 0x000fe2000f8efe05 */
[----:B------:R-:W-:Y:S01]  /*0790*/  LOP3.LUT R0, R14, 0x3f, RZ, 0xc0, !PT ;  /* 0x0000003f0e007812 */ /* 0x000fe200078ec0ff */
[----:B------:R-:W-:Y:S01]  /*07a0*/  IMAD.HI.U32 R2, R3, R5, R2 ;  /* 0x0000000503027227 */ /* 0x000fe200078e0002 */
[----:B------:R-:W-:-:S02]  /*07b0*/  ULOP3.LUT UR9, UR58, 0x5, UR5, 0xfe, !UPT ;  /* 0x000000053a097892 */ /* 0x000fc4000f8efe05 */
[----:B------:R-:W-:Y:S01]  /*07c0*/  ULOP3.LUT UR10, UR58, 0x6, UR5, 0xfe, !UPT ;  /* 0x000000063a0a7892 */ /* 0x000fe2000f8efe05 */
[C---:B------:R-:W-:Y:S01]  /*07d0*/  IMAD.HI.U32 R3, R4.reuse, R6, RZ ;  /* 0x0000000604037227 */ /* 0x040fe200078e00ff */
[----:B------:R-:W-:Y:S02]  /*07e0*/  ULOP3.LUT UR12, UR58, 0x7, UR5, 0xfe, !UPT ;  /* 0x000000073a0c7892 */ /* 0x000fe4000f8efe05 */
[----:B------:R-:W-:Y:S01]  /*07f0*/  ULOP3.LUT UR14, UR58, 0x9, UR5, 0xfe, !UPT ;  /* 0x000000093a0e7892 */ /* 0x000fe2000f8efe05 */
[----:B------:R-:W-:Y:S01]  /*0800*/  IMAD.U32 R9, RZ, RZ, UR4 ;  /* 0x00000004ff097e24 */ /* 0x000fe2000f8e00ff */
[----:B------:R-:W-:Y:S01]  /*0810*/  ULOP3.LUT UR4, UR58, 0x2, UR5, 0xfe, !UPT ;  /* 0x000000023a047892 */ /* 0x000fe2000f8efe05 */
[C---:B------:R-:W-:Y:S01]  /*0820*/  IMAD.HI.U32 R5, R4.reuse, R7, RZ ;  /* 0x0000000704057227 */ /* 0x040fe200078e00ff */
[----:B------:R-:W-:Y:S02]  /*0830*/  ULOP3.LUT UR13, UR58, 0x8, UR5, 0xfe, !UPT ;  /* 0x000000083a0d7892 */ /* 0x000fe4000f8efe05 */
[----:B------:R-:W-:Y:S01]  /*0840*/  ULOP3.LUT UR15, UR58, 0xa, UR5, 0xfe, !UPT ;  /* 0x0000000a3a0f7892 */ /* 0x000fe2000f8efe05 */
[----:B------:R-:W-:Y:S01]  /*0850*/  IMAD.MOV R3, RZ, RZ, -R3 ;  /* 0x000000ffff037224 */ /* 0x000fe200078e0a03 */
[----:B------:R-:W-:Y:S01]  /*0860*/  ULOP3.LUT UR16, UR58, 0xb, UR5, 0xfe, !UPT ;  /* 0x0000000b3a107892 */ /* 0x000fe2000f8efe05 */
[----:B------:R-:W-:Y:S01]  /*0870*/  IMAD R53, R9, 0x40, R0 ;  /* 0x0000004009357824 */ /* 0x000fe200078e0200 */
[----:B------:R-:W-:Y:S01]  /*0880*/  ULOP3.LUT UR17, UR58, 0xc, UR5, 0xfe, !UPT ;  /* 0x0000000c3a117892 */ /* 0x000fe2000f8efe05 */
[----:B------:R-:W-:Y:S01]  /*0890*/  IMAD.MOV R0, RZ, RZ, -R5 ;  /* 0x000000ffff007224 */ /* 0x000fe200078e0a05 */
[----:B------:R-:W-:Y:S01]  /*08a0*/  ULOP3.LUT UR18, UR58, 0xd, UR5, 0xfe, !UPT ;  /* 0x0000000d3a127892 */ /* 0x000fe2000f8efe05 */
[C---:B------:R-:W-:Y:S01]  /*08b0*/  IMAD R6, R17.reuse, R3, R6 ;  /* 0x0000000311067224 */ /* 0x040fe200078e0206 */
[----:B------:R-:W-:Y:S01]  /*08c0*/  ULOP3.LUT UR19, UR58, 0xe, UR5, 0xfe, !UPT ;  /* 0x0000000e3a137892 */ /* 0x000fe2000f8efe05 */
[----:B------:R-:W-:Y:S01]  /*08d0*/  IMAD.U32 R3, RZ, RZ, UR4 ;  /* 0x00000004ff037e24 */ /* 0x000fe2000f8e00ff */
[----:B------:R-:W-:Y:S01]  /*08e0*/  ULOP3.LUT UR21, UR58, 0x10, UR5, 0xfe, !UPT ;  /* 0x000000103a157892 */ /* 0x000fe2000f8efe05 */
[C---:B------:R-:W-:Y:S01]  /*08f0*/  IMAD R7, R17.reuse, R0, R7 ;  /* 0x0000000011077224 */ /* 0x040fe200078e0207 */
[----:B------:R-:W-:Y:S01]  /*0900*/  ULOP3.LUT UR20, UR58, 0xf, UR5, 0xfe, !UPT ;  /* 0x0000000f3a147892 */ /* 0x000fe2000f8efe05 */
[----:B------:R-:W-:Y:S01]  /*0910*/  IMAD.U32 R0, RZ, RZ, UR6 ;  /* 0x00000006ff007e24 */ /* 0x000fe2000f8e00ff */
[----:B------:R-:W-:Y:S01]  /*0920*/  IABS R8, R3 ;  /* 0x0000000300087213 */ /* 0x000fe20000000000 */
[----:B------:R-:W-:Y:S01]  /*0930*/  IMAD.U32 R3, RZ, RZ, UR7 ;  /* 0x00000007ff037e24 */ /* 0x000fe2000f8e00ff */
[C---:B------:R-:W-:Y:S01]  /*0940*/  ISETP.GT.U32.AND P1, PT, R17.reuse, R6, PT ;  /* 0x000000061100720c */ /* 0x040fe20003f24070 */
[----:B------:R-:W-:Y:S01]  /*0950*/  IMAD.U32 R5, RZ, RZ, UR9 ;  /* 0x00000009ff057e24 */ /* 0x000fe2000f8e00ff */
[----:B------:R-:W-:Y:S01]  /*0960*/  IABS R9, R0 ;  /* 0x0000000000097213 */ /* 0x000fe20000000000 */
[----:B------:R-:W-:Y:S01]  /*0970*/  IMAD.U32 R10, RZ, RZ, UR10 ;  /* 0x0000000aff0a7e24 */ /* 0x000fe2000f8e00ff */
[----:B------:R-:W-:Y:S01]  /*0980*/  IABS R11, R3 ;  /* 0x00000003000b7213 */ /* 0x000fe20000000000 */
[C---:B------:R-:W-:Y:S01]  /*0990*/  IMAD.HI.U32 R0, R4.reuse, R8, RZ ;  /* 0x0000000804007227 */ /* 0x040fe200078e00ff */
[----:B------:R-:W-:Y:S01]  /*09a0*/  IABS R13, R5 ;  /* 0x00000005000d7213 */ /* 0x000fe20000000000 */
[----:B------:R-:W-:Y:S01]  /*09b0*/  ULOP3.LUT UR22, UR58, 0x11, UR5, 0xfe, !UPT ;  /* 0x000000113a167892 */ /* 0x000fe2000f8efe05 */
[----:B------:R-:W-:Y:S01]  /*09c0*/  IABS R15, R10 ;  /* 0x0000000a000f7213 */ /* 0x000fe20000000000 */
[C---:B------:R-:W-:Y:S01]  /*09d0*/  IMAD.HI.U32 R3, R4.reuse, R9, RZ ;  /* 0x0000000904037227 */ /* 0x040fe200078e00ff */
[----:B------:R-:W-:Y:S01]  /*09e0*/  ISETP.GT.U32.AND P0, PT, R17, R7, PT ;  /* 0x000000071100720c */ /* 0x000fe20003f04070 */
[----:B------:R-:W-:Y:S01]  /*09f0*/  ULOP3.LUT UR23, UR58, 0x12, UR5, 0xfe, !UPT ;  /* 0x000000123a177892 */ /* 0x000fe2000f8efe05 */
[----:B------:R-:W-:Y:S01]  /*0a00*/  STL [R1+0x3c], R53 ;  /* 0x00003c3501007387 */ /* 0x000fe20000100800 */
[----:B------:R-:W-:Y:S01]  /*0a10*/  IMAD.MOV R5, RZ, RZ, -R0 ;  /* 0x000000ffff057224 */ /* 0x000fe200078e0a00 */
[----:B------:R-:W-:Y:S01]  /*0a20*/  ULOP3.LUT UR24, UR58, 0x13, UR5, 0xfe, !UPT ;  /* 0x000000133a187892 */ /* 0x000fe2000f8efe05 */
[----:B------:R-:W-:Y:S01]  /*0a30*/  IMAD.MOV R10, RZ, RZ, -R3 ;  /* 0x000000ffff0a7224 */ /* 0x000fe200078e0a03 */
[----:B------:R-:W-:Y:S01]  /*0a40*/  ULOP3.LUT UR25, UR58, 0x14, UR5, 0xfe, !UPT ;  /* 0x000000143a197892 */ /* 0x000fe2000f8efe05 */
[----:B------:R-:W-:Y:S01]  /*0a50*/  IMAD.HI.U32 R0, R4, R11, RZ ;  /* 0x0000000b04007227 */ /* 0x000fe200078e00ff */
[----:B------:R-:W-:-:S02]  /*0a60*/  ULOP3.LUT UR26, UR58, 0x15, UR5, 0xfe, !UPT ;  /* 0x000000153a1a7892 */ /* 0x000fc4000f8efe05 */
[----:B------:R-:W-:Y:S01]  /*0a70*/  ULOP3.LUT UR27, UR58, 0x16, UR5, 0xfe, !UPT ;  /* 0x000000163a1b7892 */ /* 0x000fe2000f8efe05 */
[C---:B------:R-:W-:Y:S01]  /*0a80*/  IMAD.HI.U32 R3, R4.reuse, R13, RZ ;  /* 0x0000000d04037227 */ /* 0x040fe200078e00ff */
[----:B------:R-:W-:Y:S02]  /*0a90*/  ULOP3.LUT UR28, UR58, 0x17, UR5, 0xfe, !UPT ;  /* 0x000000173a1c7892 */ /* 0x000fe4000f8efe05 */
[----:B------:R-:W-:Y:S01]  /*0aa0*/  ULOP3.LUT UR29, UR58, 0x18, UR5, 0xfe, !UPT ;  /* 0x000000183a1d7892 */ /* 0x000fe2000f8efe05 */
[----:B------:R-:W-:Y:S01]  /*0ab0*/  IMAD.MOV R12, RZ, RZ, -R0 ;  /* 0x000000ffff0c7224 */ /* 0x000fe200078e0a00 */
[----:B------:R-:W-:Y:S01]  /*0ac0*/  ULOP3.LUT UR31, UR58, 0x1a, UR5, 0xfe, !UPT ;  /* 0x0000001a3a1f7892 */ /* 0x000fe2000f8efe05 */
[----:B------:R-:W-:Y:S01]  /*0ad0*/  IMAD.MOV R16, RZ, RZ, -R3 ;  /* 0x000000ffff107224 */ /* 0x000fe200078e0a03 */
[----:B------:R-:W-:Y:S01]  /*0ae0*/  ULOP3.LUT UR30, UR58, 0x19, UR5, 0xfe, !UPT ;  /* 0x000000193a1e7892 */ /* 0x000fe2000f8efe05 */
[----:B------:R-:W-:Y:S01]  /*0af0*/  IMAD.HI.U32 R0, R4, R15, RZ ;  /* 0x0000000f04007227 */ /* 0x000fe200078e00ff */
[----:B------:R-:W-:-:S02]  /*0b00*/  ULOP3.LUT UR32, UR58, 0x1b, UR5, 0xfe, !UPT ;  /* 0x0000001b3a207892 */ /* 0x000fc4000f8efe05 */
[----:B------:R-:W-:Y:S01]  /*0b10*/  ULOP3.LUT UR33, UR58, 0x1c, UR5, 0xfe, !UPT ;  /* 0x0000001c3a217892 */ /* 0x000fe2000f8efe05 */
[----:B------:R-:W-:Y:S01]  /*0b20*/  IMAD.U32 R3, RZ, RZ, UR12 ;  /* 0x0000000cff037e24 */ /* 0x000fe2000f8e00ff */
[----:B------:R-:W-:Y:S01]  /*0b30*/  ULOP3.LUT UR34, UR58, 0x1d, UR5, 0xfe, !UPT ;  /* 0x0000001d3a227892 */ /* 0x000fe2000f8efe05 */
[C---:B------:R-:W-:Y:S01]  /*0b40*/  IMAD R9, R17.reuse, R10, R9 ;  /* 0x0000000a11097224 */ /* 0x040fe200078e0209 */
[----:B------:R-:W-:Y:S01]  /*0b50*/  ULOP3.LUT UR35, UR58, 0x1e, UR5, 0xfe, !UPT ;  /* 0x0000001e3a237892 */ /* 0x000fe2000f8efe05 */
[C---:B------:R-:W-:Y:S01]  /*0b60*/  IMAD R10, R17.reuse, R12, R11 ;  /* 0x0000000c110a7224 */ /* 0x040fe200078e020b */
[----:B------:R-:W-:Y:S01]  /*0b70*/  ULOP3.LUT UR5, UR58, 0x1f, UR5, 0xfe, !UPT ;  /* 0x0000001f3a057892 */ /* 0x000fe2000f8efe05 */
[----:B------:R-:W-:Y:S01]  /*0b80*/  IMAD.MOV R0, RZ, RZ, -R0 ;  /* 0x000000ffff007224 */ /* 0x000fe200078e0a00 */
[C---:B------:R-:W-:Y:S01]  /*0b90*/  ISETP.GT.U32.AND P6, PT, R17.reuse, R9, PT ;  /* 0x000000091100720c */ /* 0x040fe20003fc4070 */
[C---:B------:R-:W-:Y:S01]  /*0ba0*/  IMAD R11, R17.reuse, R16, R13 ;  /* 0x00000010110b7224 */ /* 0x040fe200078e020d */
[----:B------:R-:W-:Y:S01]  /*0bb0*/  IABS R13, R3 ;  /* 0x00000003000d7213 */ /* 0x000fe20000000000 */
[----:B------:R-:W-:Y:S01]  /*0bc0*/  IMAD.U32 R3, RZ, RZ, UR14 ;  /* 0x0000000eff037e24 */ /* 0x000fe2000f8e00ff */
[C---:B------:R-:W-:Y:S01]  /*0bd0*/  ISETP.GT.U32.AND P3, PT, R17.reuse, R10, PT ;  /* 0x0000000a1100720c */ /* 0x040fe20003f64070 */
[C---:B------:R-:W-:Y:S01]  /*0be0*/  IMAD R12, R17.reuse, R0, R15 ;  /* 0x00000000110c7224 */ /* 0x040fe200078e020f */
[C---:B------:R-:W-:Y:S01]  /*0bf0*/  ISETP.GT.U32.AND P4, PT, R17.reuse, R11, PT ;  /* 0x0000000b1100720c */ /* 0x040fe20003f84070 */
[----:B------:R-:W-:Y:S01]  /*0c00*/  IMAD.U32 R0, RZ, RZ, UR13 ;  /* 0x0000000dff007e24 */ /* 0x000fe2000f8e00ff */
[----:B------:R-:W-:Y:S01]  /*0c10*/  IABS R3, R3 ;  /* 0x0000000300037213 */ /* 0x000fe20000000000 */
[----:B------:R-:W-:Y:S01]  /*0c20*/  IMAD.U32 R15, RZ, RZ, UR15 ;  /* 0x0000000fff0f7e24 */ /* 0x000fe2000f8e00ff */
[C---:B------:R-:W-:Y:S01]  /*0c30*/  ISETP.GT.U32.AND P5, PT, R17.reuse, R12, PT ;  /* 0x0000000c1100720c */ /* 0x040fe20003fa4070 */
[C---:B------:R-:W-:Y:S01]  /*0c40*/  IMAD R8, R17.reuse, R5, R8 ;  /* 0x0000000511087224 */ /* 0x040fe200078e0208 */
[----:B------:R-:W-:Y:S01]  /*0c50*/  IABS R5, R0 ;  /* 0x0000000000057213 */ /* 0x000fe20000000000 */
[----:B------:R-:W-:Y:S01]  /*0c60*/  IMAD.U32 R16, RZ, RZ, UR16 ;  /* 0x00000010ff107e24 */ /* 0x000fe2000f8e00ff */
[----:B------:R-:W-:Y:S01]  /*0c70*/  IABS R19, R15 ;  /* 0x0000000f00137213 */ /* 0x000fe20000000000 */
[----:B------:R-:W-:Y:S01]  /*0c80*/  IMAD.HI.U32 R0, R4, R13, RZ ;  /* 0x0000000d04007227 */ /* 0x000fe200078e00ff */
[----:B------:R-:W-:-:S02]  /*0c90*/  ISETP.GT.U32.AND P2, PT, R17, R8, PT ;  /* 0x000000081100720c */ /* 0x000fc40003f44070 */
[----:B------:R-:W-:Y:S01]  /*0ca0*/  IABS R21, R16 ;  /* 0x0000001000157213 */ /* 0x000fe20000000000 */
[----:B------:R-:W-:Y:S02]  /*0cb0*/  IMAD.MOV.U32 R15, RZ, RZ, R3 ;  /* 0x000000ffff0f7224 */ /* 0x000fe400078e0003 */
[----:B------:R-:W-:-:S04]  /*0cc0*/  IMAD.HI.U32 R3, R4, R5, RZ ;  /* 0x0000000504037227 */ /* 0x000fc800078e00ff */
[----:B------:R-:W-:Y:S02]  /*0cd0*/  IMAD.MOV R16, RZ, RZ, -R0 ;  /* 0x000000ffff107224 */ /* 0x000fe400078e0a00 */
[----:B------:R-:W-:-:S04]  /*0ce0*/  IMAD.HI.U32 R0, R4, R15, RZ ;  /* 0x0000000f04007227 */ /* 0x000fc800078e00ff */
[----:B------:R-:W-:Y:S02]  /*0cf0*/  IMAD.MOV R18, RZ, RZ, -R3 ;  /* 0x000000ffff127224 */ /* 0x000fe400078e0a03 */
[----:B------:R-:W-:-:S04]  /*0d00*/  IMAD.HI.U32 R3, R4, R19, RZ ;  /* 0x0000001304037227 */ /* 0x000fc800078e00ff */
[----:B------:R-:W-:Y:S02]  /*0d10*/  IMAD.MOV R20, RZ, RZ, -R0 ;  /* 0x000000ffff147224 */ /* 0x000fe400078e0a00 */
[----:B------:R-:W-:-:S04]  /*0d20*/  IMAD.HI.U32 R0, R4, R21, RZ ;  /* 0x0000001504007227 */ /* 0x000fc800078e00ff */
[----:B------:R-:W-:Y:S02]  /*0d30*/  IMAD.MOV R22, RZ, RZ, -R3 ;  /* 0x000000ffff167224 */ /* 0x000fe400078e0a03 */
[C---:B------:R-:W-:Y:S02]  /*0d40*/  IMAD R13, R17.reuse, R16, R13 ;  /* 0x00000010110d7224 */ /* 0x040fe400078e020d */
[----:B------:R-:W-:Y:S02]  /*0d50*/  IMAD.MOV R0, RZ, RZ, -R0 ;  /* 0x000000ffff007224 */ /* 0x000fe400078e0a00 */
[----:B------:R-:W-:Y:S02]  /*0d60*/  IMAD.U32 R3, RZ, RZ, UR17 ;  /* 0x00000011ff037e24 */ /* 0x000fe4000f8e00ff */
[C---:B------:R-:W-:Y:S02]  /*0d70*/  IMAD R16, R17.reuse, R18, R5 ;  /* 0x0000001211107224 */ /* 0x040fe400078e0205 */
[C---:B------:R-:W-:Y:S01]  /*0d80*/  IMAD R18, R17.reuse, R20, R15 ;  /* 0x0000001411127224 */ /* 0x040fe200078e020f */
[----:B------:R-:W-:Y:S01]  /*0d90*/  IABS R23, R3 ;  /* 0x0000000300177213 */ /* 0x000fe20000000000 */
[----:B------:R-:W-:-:S02]  /*0da0*/  IMAD R20, R17, R22, R19 ;  /* 0x0000001611147224 */ /* 0x000fc400078e0213 */
[----:B------:R-:W-:Y:S02]  /*0db0*/  IMAD R22, R17, R0, R21 ;  /* 0x0000000011167224 */ /* 0x000fe400078e0215 */
[----:B------:R-:W-:Y:S02]  /*0dc0*/  IMAD.U32 R0, RZ, RZ, UR18 ;  /* 0x00000012ff007e24 */ /* 0x000fe4000f8e00ff */
[----:B------:R-:W-:Y:S02]  /*0dd0*/  IMAD.U32 R3, RZ, RZ, UR19 ;  /* 0x00000013ff037e24 */ /* 0x000fe4000f8e00ff */
[----:B------:R-:W-:Y:S01]  /*0de0*/  IMAD.U32 R19, RZ, RZ, UR21 ;  /* 0x00000015ff137e24 */ /* 0x000fe2000f8e00ff */
[----:B------:R-:W-:Y:S01]  /*0df0*/  IABS R5, R0 ;  /* 0x0000000000057213 */ /* 0x000fe20000000000 */
[----:B------:R-:W-:Y:S01]  /*0e00*/  IMAD.HI.U32 R0, R4, R23, RZ ;  /* 0x0000001704007227 */ /* 0x000fe200078e00ff */
[----:B------:R-:W-:Y:S02]  /*0e10*/  IABS R25, R3 ;  /* 0x0000000300197213 */ /* 0x000fe40000000000 */
[----:B------:R-:W-:Y:S01]  /*0e20*/  IABS R19, R19 ;  /* 0x0000001300137213 */ /* 0x000fe20000000000 */
[----:B------:R-:W-:-:S02]  /*0e30*/  IMAD.U32 R15, RZ, RZ, UR20 ;  /* 0x00000014ff0f7e24 */ /* 0x000fc4000f8e00ff */
[----:B------:R-:W-:Y:S02]  /*0e40*/  IMAD.MOV R24, RZ, RZ, -R0 ;  /* 0x000000ffff187224 */ /* 0x000fe400078e0a00 */
[----:B------:R-:W-:Y:S01]  /*0e50*/  IMAD.HI.U32 R0, R4, R25, RZ ;  /* 0x0000001904007227 */ /* 0x000fe200078e00ff */
[----:B------:R-:W-:-:S03]  /*0e60*/  IABS R15, R15 ;  /* 0x0000000f000f7213 */ /* 0x000fc60000000000 */
[----:B------:R-:W-:-:S04]  /*0e70*/  IMAD.HI.U32 R3, R4, R5, RZ ;  /* 0x0000000504037227 */ /* 0x000fc800078e00ff */
[----:B------:R-:W-:Y:S02]  /*0e80*/  IMAD.MOV R28, RZ, RZ, -R0 ;  /* 0x000000ffff1c7224 */ /* 0x000fe400078e0a00 */
[----:B------:R-:W-:Y:S02]  /*0e90*/  IMAD.MOV R26, RZ, RZ, -R3 ;  /* 0x000000ffff1a7224 */ /* 0x000fe400078e0a03 */
[----:B------:R-:W-:-:S04]  /*0ea0*/  IMAD.HI.U32 R0, R4, R19, RZ ;  /* 0x0000001304007227 */ /* 0x000fc800078e00ff */
[----:B------:R-:W-:-:S04]  /*0eb0*/  IMAD.HI.U32 R3, R4, R15, RZ ;  /* 0x0000000f04037227 */ /* 0x000fc800078e00ff */
[----:B------:R-:W-:Y:S01]  /*0ec0*/  @!P1 IMAD.IADD R6, R6, 0x1, -R17 ;  /* 0x0000000106069824 */ /* 0x000fe200078e0a11 */
[C---:B------:R-:W-:Y:S01]  /*0ed0*/  ISETP.GT.U32.AND P1, PT, R17.reuse, R13, PT ;  /* 0x0000000d1100720c */ /* 0x040fe20003f24070 */
[C---:B------:R-:W-:Y:S02]  /*0ee0*/  IMAD R23, R17.reuse, R24, R23 ;  /* 0x0000001811177224 */ /* 0x040fe400078e0217 */
[----:B------:R-:W-:Y:S02]  /*0ef0*/  IMAD R24, R17, R26, R5 ;  /* 0x0000001a11187224 */ /* 0x000fe400078e0205 */
[----:B------:R-:W-:Y:S02]  /*0f00*/  IMAD.MOV R0, RZ, RZ, -R0 ;  /* 0x000000ffff007224 */ /* 0x000fe400078e0a00 */
[----:B------:R-:W-:Y:S02]  /*0f10*/  IMAD.MOV R26, RZ, RZ, -R3 ;  /* 0x000000ffff1a7224 */ /* 0x000fe400078e0a03 */
[----:B------:R-:W-:-:S02]  /*0f20*/  IMAD.U32 R3, RZ, RZ, UR22 ;  /* 0x00000016ff037e24 */ /* 0x000fc4000f8e00ff */
[C---:B------:R-:W-:Y:S02]  /*0f30*/  IMAD R25, R17.reuse, R28, R25 ;  /* 0x0000001c11197224 */ /* 0x040fe400078e0219 */
[----:B------:R-:W-:Y:S01]  /*0f40*/  IMAD R28, R17, R0, R19 ;  /* 0x00000000111c7224 */ /* 0x000fe200078e0213 */
[----:B------:R-:W-:Y:S01]  /*0f50*/  IABS R30, R3 ;  /* 0x00000003001e7213 */ /* 0x000fe20000000000 */
[----:B------:R-:W-:Y:S02]  /*0f60*/  IMAD.U32 R0, RZ, RZ, UR23 ;  /* 0x00000017ff007e24 */ /* 0x000fe4000f8e00ff */
[----:B------:R-:W-:Y:S01]  /*0f70*/  @!P0 IMAD.IADD R7, R7, 0x1, -R17 ;  /* 0x0000000107078824 */ /* 0x000fe200078e0a11 */
[----:B------:R-:W-:Y:S01]  /*0f80*/  ISETP.GT.U32.AND P0, PT, R17, R6, PT ;  /* 0x000000061100720c */ /* 0x000fe20003f04070 */
[----:B------:R-:W-:Y:S01]  /*0f90*/  IMAD.U32 R3, RZ, RZ, UR24 ;  /* 0x00000018ff037e24 */ /* 0x000fe2000f8e00ff */
[----:B------:R-:W-:Y:S01]  /*0fa0*/  IABS R31, R0 ;  /* 0x00000000001f7213 */ /* 0x000fe20000000000 */
[----:B------:R-:W-:-:S02]  /*0fb0*/  IMAD.U32 R5, RZ, RZ, UR25 ;  /* 0x00000019ff057e24 */ /* 0x000fc4000f8e00ff */
[----:B------:R-:W-:Y:S02]  /*0fc0*/  IMAD.U32 R19, RZ, RZ, UR26 ;  /* 0x0000001aff137e24 */ /* 0x000fe4000f8e00ff */
[--C-:B------:R-:W-:Y:S01]  /*0fd0*/  @!P2 IMAD.IADD R8, R8, 0x1, -R17.reuse ;  /* 0x000000010808a824 */ /* 0x100fe200078e0a11 */
[----:B------:R-:W-:Y:S01]  /*0fe0*/  ISETP.GT.U32.AND P2, PT, R17, R7, PT ;  /* 0x000000071100720c */ /* 0x000fe20003f44070 */
[----:B------:R-:W-:Y:S01]  /*0ff0*/  @!P1 IMAD.IADD R13, R13, 0x1, -R17 ;  /* 0x000000010d0d9824 */ /* 0x000fe200078e0a11 */
[----:B------:R-:W-:Y:S01]  /*1000*/  IABS R33, R5 ;  /* 0x0000000500217213 */ /* 0x000fe20000000000 */
[C---:B------:R-:W-:Y:S01]  /*1010*/  IMAD.HI.U32 R0, R4.reuse, R30, RZ ;  /* 0x0000001e04007227 */ /* 0x040fe200078e00ff */
[----:B------:R-:W-:Y:S02]  /*1020*/  IABS R19, R19 ;  /* 0x0000001300137213 */ /* 0x000fe40000000000 */
[C---:B------:R-:W-:Y:S01]  /*1030*/  ISETP.GT.U32.AND P1, PT, R17.reuse, R13, PT ;  /* 0x0000000d1100720c */ /* 0x040fe20003f24070 */
[----:B------:R-:W-:Y:S01]  /*1040*/  IMAD R26, R17, R26, R15 ;  /* 0x0000001a111a7224 */ /* 0x000fe200078e020f */
[----:B------:R-:W-:Y:S01]  /*1050*/  IABS R15, R3 ;  /* 0x00000003000f7213 */ /* 0x000fe20000000000 */
[----:B------:R-:W-:-:S04]  /*1060*/  IMAD.HI.U32 R3, R4, R31, RZ ;  /* 0x0000001f04037227 */ /* 0x000fc800078e00ff */
[----:B------:R-:W-:Y:S02]  /*1070*/  IMAD.MOV R5, RZ, RZ, -R0 ;  /* 0x000000ffff057224 */ /* 0x000fe400078e0a00 */
[----:B------:R-:W-:Y:S02]  /*1080*/  IMAD.MOV R32, RZ, RZ, -R3 ;  /* 0x000000ffff207224 */ /* 0x000fe400078e0a03 */
[----:B------:R-:W-:-:S04]  /*1090*/  IMAD.HI.U32 R0, R4, R15, RZ ;  /* 0x0000000f04007227 */ /* 0x000fc800078e00ff */
[C---:B------:R-:W-:Y:S02]  /*10a0*/  IMAD R30, R17.reuse, R5, R30 ;  /* 0x00000005111e7224 */ /* 0x040fe400078e021e */
[----:B------:R-:W-:Y:S02]  /*10b0*/  IMAD.MOV.U32 R5, RZ, RZ, R19 ;  /* 0x000000ffff057224 */ /* 0x000fe400078e0013 */
[----:B------:R-:W-:Y:S01]  /*10c0*/  @!P3 IMAD.IADD R10, R10, 0x1, -R17 ;  /* 0x000000010a0ab824 */ /* 0x000fe200078e0a11 */
[C---:B------:R-:W-:Y:S01]  /*10d0*/  ISETP.GT.U32.AND P3, PT, R17.reuse, R8, PT ;  /* 0x000000081100720c */ /* 0x040fe20003f64070 */
[----:B------:R-:W-:Y:S02]  /*10e0*/  IMAD R31, R17, R32, R31 ;  /* 0x00000020111f7224 */ /* 0x000fe400078e021f */
[----:B------:R-:W-:-:S04]  /*10f0*/  IMAD.HI.U32 R3, R4, R33, RZ ;  /* 0x0000002104037227 */ /* 0x000fc800078e00ff */
[----:B------:R-:W-:Y:S02]  /*1100*/  IMAD.MOV R32, RZ, RZ, -R0 ;  /* 0x000000ffff207224 */ /* 0x000fe400078e0a00 */
[----:B------:R-:W-:Y:S02]  /*1110*/  IMAD.U32 R19, RZ, RZ, UR27 ;  /* 0x0000001bff137e24 */ /* 0x000fe4000f8e00ff */
[----:B------:R-:W-:-:S03]  /*1120*/  IMAD.HI.U32 R0, R4, R5, RZ ;  /* 0x0000000504007227 */ /* 0x000fc600078e00ff */
[----:B------:R-:W-:Y:S01]  /*1130*/  IABS R35, R19 ;  /* 0x0000001300237213 */ /* 0x000fe20000000000 */
[--C-:B------:R-:W-:Y:S02]  /*1140*/  @!P6 IMAD.IADD R9, R9, 0x1, -R17.reuse ;  /* 0x000000010909e824 */ /* 0x100fe400078e0a11 */
[--C-:B------:R-:W-:Y:S01]  /*1150*/  @!P5 IMAD.IADD R12, R12, 0x1, -R17.reuse ;  /* 0x000000010c0cd824 */ /* 0x100fe200078e0a11 */
[----:B------:R-:W-:Y:S01]  /*1160*/  ISETP.GT.U32.AND P5, PT, R17, R10, PT ;  /* 0x0000000a1100720c */ /* 0x000fe20003fa4070 */
[--C-:B------:R-:W-:Y:S01]  /*1170*/  @!P2 IMAD.IADD R7, R7, 0x1, -R17.reuse ;  /* 0x000000010707a824 */ /* 0x100fe200078e0a11 */
[----:B------:R-:W-:Y:S01]  /*1180*/  ISETP.GT.U32.AND P2, PT, R17, R16, PT ;  /* 0x000000101100720c */ /* 0x000fe20003f44070 */
[----:B------:R-:W-:Y:S01]  /*1190*/  @!P4 IMAD.IADD R11, R11, 0x1, -R17 ;  /* 0x000000010b0bc824 */ /* 0x000fe200078e0a11 */
[C---:B------:R-:W-:Y:S01]  /*11a0*/  ISETP.GT.U32.AND P4, PT, R17.reuse, R9, PT ;  /* 0x000000091100720c */ /* 0x040fe20003f84070 */
[----:B------:R-:W-:Y:S02]  /*11b0*/  IMAD.MOV R34, RZ, RZ, -R3 ;  /* 0x000000ffff227224 */ /* 0x000fe400078e0a03 */
[----:B------:R-:W-:Y:S01]  /*11c0*/  IMAD.MOV R0, RZ, RZ, -R0 ;  /* 0x000000ffff007224 */ /* 0x000fe200078e0a00 */
[----:B------:R-:W-:Y:S01]  /*11d0*/  ISETP.GT.U32.AND P6, PT, R17, R11, PT ;  /* 0x0000000b1100720c */ /* 0x000fe20003fc4070 */
[----:B------:R-:W-:-:S02]  /*11e0*/  IMAD.U32 R3, RZ, RZ, UR28 ;  /* 0x0000001cff037e24 */ /* 0x000fc4000f8e00ff */
[--C-:B------:R-:W-:Y:S01]  /*11f0*/  @!P1 IMAD.IADD R13, R13, 0x1, -R17.reuse ;  /* 0x000000010d0d9824 */ /* 0x100fe200078e0a11 */
[C---:B------:R-:W-:Y:S01]  /*1200*/  ISETP.GT.U32.AND P1, PT, R17.reuse, R25, PT ;  /* 0x000000191100720c */ /* 0x040fe20003f24070 */
[----:B------:R-:W-:Y:S01]  /*1210*/  @!P0 IMAD.IADD R6, R6, 0x1, -R17 ;  /* 0x0000000106068824 */ /* 0x000fe200078e0a11 */
[C---:B------:R-:W-:Y:S01]  /*1220*/  ISETP.GT.U32.AND P0, PT, R17.reuse, R12, PT ;  /* 0x0000000c1100720c */ /* 0x040fe20003f04070 */
[C---:B------:R-:W-:Y:S01]  /*1230*/  IMAD R33, R17.reuse, R34, R33 ;  /* 0x0000002211217224 */ /* 0x040fe200078e0221 */
[----:B------:R-:W-:Y:S01]  /*1240*/  IABS R3, R3 ;  /* 0x0000000300037213 */ /* 0x000fe20000000000 */
[----:B------:R-:W-:Y:S02]  /*1250*/  IMAD R34, R17, R0, R5 ;  /* 0x0000000011227224 */ /* 0x000fe400078e0205 */
[----:B------:R-:W-:Y:S02]  /*1260*/  IMAD.U32 R5, RZ, RZ, UR29 ;  /* 0x0000001dff057e24 */ /* 0x000fe4000f8e00ff */
[----:B------:R-:W-:-:S03]  /*1270*/  IMAD.HI.U32 R0, R4, R35, RZ ;  /* 0x0000002304007227 */ /* 0x000fc600078e00ff */
[----:B------:R-:W-:Y:S01]  /*1280*/  IABS R37, R5 ;  /* 0x0000000500257213 */ /* 0x000fe20000000000 */
[----:B------:R-:W-:Y:S01]  /*1290*/  @!P3 IMAD.IADD R8, R8, 0x1, -R17 ;  /* 0x000000010808b824 */ /* 0x000fe200078e0a11 */
[C---:B------:R-:W-:Y:S01]  /*12a0*/  ISETP.GT.U32.AND P3, PT, R17.reuse, R18, PT ;  /* 0x000000121100720c */ /* 0x040fe20003f64070 */
[----:B------:R-:W-:Y:S02]  /*12b0*/  IMAD R32, R17, R32, R15 ;  /* 0x0000002011207224 */ /* 0x000fe400078e020f */
[----:B------:R-:W-:Y:S02]  /*12c0*/  IMAD.MOV R36, RZ, RZ, -R0 ;  /* 0x000000ffff247224 */ /* 0x000fe400078e0a00 */
[----:B------:R-:W-:Y:S02]  /*12d0*/  IMAD.U32 R15, RZ, RZ, UR31 ;  /* 0x0000001fff0f7e24 */ /* 0x000fe4000f8e00ff */
[----:B------:R-:W-:-:S03]  /*12e0*/  IMAD.HI.U32 R0, R4, R3, RZ ;  /* 0x0000000304007227 */ /* 0x000fc600078e00ff */
[----:B------:R-:W-:Y:S01]  /*12f0*/  IABS R39, R15 ;  /* 0x0000000f00277213 */ /* 0x000fe20000000000 */
[--C-:B------:R-:W-:Y:S01]  /*1300*/  @!P5 IMAD.IADD R10, R10, 0x1, -R17.reuse ;  /* 0x000000010a0ad824 */ /* 0x100fe200078e0a11 */
[C---:B------:R-:W-:Y:S01]  /*1310*/  ISETP.GT.U32.AND P5, PT, R17.reuse, R22, PT ;  /* 0x000000161100720c */ /* 0x040fe20003fa4070 */
[----:B------:R-:W-:Y:S01]  /*1320*/  @!P2 IMAD.IADD R16, R16, 0x1, -R17 ;  /* 0x000000011010a824 */ /* 0x000fe200078e0a11 */
[C---:B------:R-:W-:Y:S01]  /*1330*/  ISETP.GT.U32.AND P2, PT, R17.reuse, R26, PT ;  /* 0x0000001a1100720c */ /* 0x040fe20003f44070 */
[----:B------:R-:W-:Y:S02]  /*1340*/  IMAD.U32 R5, RZ, RZ, UR30 ;  /* 0x0000001eff057e24 */ /* 0x000fe4000f8e00ff */
[----:B------:R-:W-:Y:S02]  /*1350*/  IMAD R35, R17, R36, R35 ;  /* 0x0000002411237224 */ /* 0x000fe400078e0223 */
[----:B------:R-:W-:Y:S01]  /*1360*/  IMAD.MOV R36, RZ, RZ, -R0 ;  /* 0x000000ffff247224 */ /* 0x000fe200078e0a00 */
[----:B------:R-:W-:Y:S01]  /*1370*/  IABS R5, R5 ;  /* 0x0000000500057213 */ /* 0x000fe20000000000 */
[--C-:B------:R-:W-:Y:S01]  /*1380*/  @!P4 IMAD.IADD R9, R9, 0x1, -R17.reuse ;  /* 0x000000010909c824 */ /* 0x100fe200078e0a11 */
[----:B------:R-:W-:Y:S01]  /*1390*/  ISETP.GT.U32.AND P4, PT, R17, R20, PT ;  /* 0x000000141100720c */ /* 0x000fe20003f84070 */
[----:B------:R-:W-:Y:S01]  /*13a0*/  @!P1 IMAD.IADD R25, R25, 0x1, -R17 ;  /* 0x0000000119199824 */ /* 0x000fe200078e0a11 */
[----:B------:R-:W-:Y:S01]  /*13b0*/  ISETP.GT.U32.AND P1, PT, R17, R16, PT ;  /* 0x000000101100720c */ /* 0x000fe20003f24070 */
[----:B------:R-:W-:-:S04]  /*13c0*/  IMAD.HI.U32 R0, R4, R37, RZ ;  /* 0x0000002504007227 */ /* 0x000fc800078e00ff */
[----:B------:R-:W-:Y:S02]  /*13d0*/  IMAD.U32 R15, RZ, RZ, UR32 ;  /* 0x00000020ff0f7e24 */ /* 0x000fe4000f8e00ff */
[--C-:B------:R-:W-:Y:S01]  /*13e0*/  @!P6 IMAD.IADD R11, R11, 0x1, -R17.reuse ;  /* 0x000000010b0be824 */ /* 0x100fe200078e0a11 */
[C---:B------:R-:W-:Y:S01]  /*13f0*/  ISETP.GT.U32.AND P6, PT, R17.reuse, R23, PT ;  /* 0x000000171100720c */ /* 0x040fe20003fc4070 */
[----:B------:R-:W-:Y:S01]  /*1400*/  @!P0 IMAD.IADD R12, R12, 0x1, -R17 ;  /* 0x000000010c0c8824 */ /* 0x000fe200078e0a11 */
[C---:B------:R-:W-:Y:S01]  /*1410*/  ISETP.GT.U32.AND P0, PT, R17.reuse, R24, PT ;  /* 0x000000181100720c */ /* 0x040fe20003f04070 */
[----:B------:R-:W-:Y:S01]  /*1420*/  IMAD R36, R17, R36, R3 ;  /* 0x0000002411247224 */ /* 0x000fe200078e0203 */
[----:B------:R-:W-:Y:S01]  /*1430*/  IABS R15, R15 ;  /* 0x0000000f000f7213 */ /* 0x000fe20000000000 */
[----:B------:R-:W-:-:S04]  /*1440*/  IMAD.HI.U32 R3, R4, R39, RZ ;  /* 0x0000002704037227 */ /* 0x000fc800078e00ff */
[----:B------:R-:W-:Y:S02]  /*1450*/  IMAD.MOV R38, RZ, RZ, -R0 ;  /* 0x000000ffff267224 */ /* 0x000fe400078e0a00 */
[----:B------:R-:W-:Y:S01]  /*1460*/  @!P3 IMAD.IADD R18, R18, 0x1, -R17 ;  /* 0x000000011212b824 */ /* 0x000fe200078e0a11 */
[----:B------:R-:W-:Y:S01]  /*1470*/  ISETP.GT.U32.AND P3, PT, R17, R28, PT ;  /* 0x0000001c1100720c */ /* 0x000fe20003f64070 */
[----:B------:R-:W-:-:S04]  /*1480*/  IMAD.HI.U32 R0, R4, R5, RZ ;  /* 0x0000000504007227 */ /* 0x000fc800078e00ff */
[----:B------:R-:W-:Y:S02]  /*1490*/  IMAD.MOV R40, RZ, RZ, -R3 ;  /* 0x000000ffff287224 */ /* 0x000fe400078e0a03 */
[C---:B------:R-:W-:Y:S02]  /*14a0*/  IMAD R37, R17.reuse, R38, R37 ;  /* 0x0000002611257224 */ /* 0x040fe400078e0225 */
[----:B------:R-:W-:Y:S02]  /*14b0*/  IMAD.U32 R3, RZ, RZ, UR33 ;  /* 0x00000021ff037e24 */ /* 0x000fe4000f8e00ff */
[--C-:B------:R-:W-:Y:S01]  /*14c0*/  @!P5 IMAD.IADD R22, R22, 0x1, -R17.reuse ;  /* 0x000000011616d824 */ /* 0x100fe200078e0a11 */
[C---:B------:R-:W-:Y:S01]  /*14d0*/  ISETP.GT.U32.AND P5, PT, R17.reuse, R31, PT ;  /* 0x0000001f1100720c */ /* 0x040fe20003fa4070 */
[----:B------:R-:W-:Y:S01]  /*14e0*/  @!P2 IMAD.IADD R26, R26, 0x1, -R17 ;  /* 0x000000011a1aa824 */ /* 0x000fe200078e0a11 */
[----:B------:R-:W-:Y:S01]  /*14f0*/  ISETP.GT.U32.AND P2, PT, R17, R18, PT ;  /* 0x000000121100720c */ /* 0x000fe20003f44070 */
[----:B------:R-:W-:Y:S01]  /*1500*/  IMAD.MOV R38, RZ, RZ, -R0 ;  /* 0x000000ffff267224 */ /* 0x000fe200078e0a00 */
[----:B------:R-:W-:Y:S01]  /*1510*/  IABS R41, R3 ;  /* 0x0000000300297213 */ /* 0x000fe20000000000 */
[----:B------:R-:W-:-:S04]  /*1520*/  IMAD.HI.U32 R0, R4, R15, RZ ;  /* 0x0000000f04007227 */ /* 0x000fc800078e00ff */
[--C-:B------:R-:W-:Y:S01]  /*1530*/  @!P4 IMAD.IADD R20, R20, 0x1, -R17.reuse ;  /* 0x000000011414c824 */ /* 0x100fe200078e0a11 */
[C---:B------:R-:W-:Y:S01]  /*1540*/  ISETP.GT.U32.AND P4, PT, R17.reuse, R30, PT ;  /* 0x0000001e1100720c */ /* 0x040fe20003f84070 */
[--C-:B------:R-:W-:Y:S01]  /*1550*/  @!P1 IMAD.IADD R16, R16, 0x1, -R17.reuse ;  /* 0x0000000110109824 */ /* 0x100fe200078e0a11 */
[----:B------:R-:W-:Y:S01]  /*1560*/  ISETP.GT.U32.AND P1, PT, R17, R26, PT ;  /* 0x0000001a1100720c */ /* 0x000fe20003f24070 */
[----:B------:R-:W-:Y:S02]  /*1570*/  IMAD.MOV R0, RZ, RZ, -R0 ;  /* 0x000000ffff007224 */ /* 0x000fe400078e0a00 */
[----:B------:R-:W-:Y:S02]  /*1580*/  IMAD.U32 R3, RZ, RZ, UR34 ;  /* 0x00000022ff037e24 */ /* 0x000fe4000f8e00ff */
[--C-:B------:R-:W-:Y:S01]  /*1590*/  @!P6 IMAD.IADD R23, R23, 0x1, -R17.reuse ;  /* 0x000000011717e824 */ /* 0x100fe200078e0a11 */
[C---:B------:R-:W-:Y:S01]  /*15a0*/  ISETP.GT.U32.AND P6, PT, R17.reuse, R32, PT ;  /* 0x000000201100720c */ /* 0x040fe20003fc4070 */
[----:B------:R-:W-:Y:S01]  /*15b0*/  @!P0 IMAD.IADD R24, R24, 0x1, -R17 ;  /* 0x0000000118188824 */ /* 0x000fe200078e0a11 */
[C---:B------:R-:W-:Y:S01]  /*15c0*/  ISETP.GT.U32.AND P0, PT, R17.reuse, R33, PT ;  /* 0x000000211100720c */ /* 0x040fe20003f04070 */
[----:B------:R-:W-:-:S02]  /*15d0*/  IMAD R38, R17, R38, R5 ;  /* 0x0000002611267224 */ /* 0x000fc400078e0205 */
[C---:B------:R-:W-:Y:S02]  /*15e0*/  IMAD R39, R17.reuse, R40, R39 ;  /* 0x0000002811277224 */ /* 0x040fe400078e0227 */
[----:B------:R-:W-:Y:S02]  /*15f0*/  IMAD.U32 R5, RZ, RZ, UR35 ;  /* 0x00000023ff057e24 */ /* 0x000fe4000f8e00ff */
[----:B------:R-:W-:Y:S01]  /*1600*/  IMAD R40, R17, R0, R15 ;  /* 0x0000000011287224 */ /* 0x000fe200078e020f */
[----:B------:R-:W-:Y:S01]  /*1610*/  IABS R15, R3 ;  /* 0x00000003000f7213 */ /* 0x000fe20000000000 */
[--C-:B------:R-:W-:Y:S01]  /*1620*/  @!P3 IMAD.IADD R28, R28, 0x1, -R17.reuse ;  /* 0x000000011c1cb824 */ /* 0x100fe200078e0a11 */
[----:B------:R-:W-:Y:S01]  /*1630*/  IABS R43, R5 ;  /* 0x00000005002b7213 */ /* 0x000fe20000000000 */
[--C-:B------:R-:W-:Y:S01]  /*1640*/  @!P5 IMAD.IADD R31, R31, 0x1, -R17.reuse ;  /* 0x000000011f1fd824 */ /* 0x100fe200078e0a11 */
[C---:B------:R-:W-:Y:S01]  /*1650*/  ISETP.GT.U32.AND P5, PT, R17.reuse, R23, PT ;  /* 0x000000171100720c */ /* 0x040fe20003fa4070 */
[----:B------:R-:W-:Y:S01]  /*1660*/  @!P2 IMAD.IADD R18, R18, 0x1, -R17 ;  /* 0x000000011212a824 */ /* 0x000fe200078e0a11 */
[C---:B------:R-:W-:Y:S01]  /*1670*/  ISETP.GT.U32.AND P2, PT, R17.reuse, R28, PT ;  /* 0x0000001c1100720c */ /* 0x040fe20003f44070 */
[----:B------:R-:W-:Y:S01]  /*1680*/  IMAD.HI.U32 R0, R4, R41, RZ ;  /* 0x0000002904007227 */ /* 0x000fe200078e00ff */
[----:B------:R-:W-:-:S03]  /*1690*/  ISETP.GT.U32.AND P3, PT, R17, R20, PT ;  /* 0x000000141100720c */ /* 0x000fc60003f64070 */
[----:B------:R-:W-:Y:S01]  /*16a0*/  IMAD.MOV.U32 R5, RZ, RZ, R15 ;  /* 0x000000ffff057224 */ /* 0x000fe200078e000f */
[----:B------:R-:W-:Y:S01]  /*16b0*/  IABS R15, R53 ;  /* 0x00000035000f7213 */ /* 0x000fe20000000000 */
[--C-:B------:R-:W-:Y:S01]  /*16c0*/  @!P4 IMAD.IADD R30, R30, 0x1, -R17.reuse ;  /* 0x000000011e1ec824 */ /* 0x100fe200078e0a11 */
[C---:B------:R-:W-:Y:S01]  /*16d0*/  ISETP.GT.U32.AND P4, PT, R17.reuse, R22, PT ;  /* 0x000000161100720c */ /* 0x040fe20003f84070 */
[----:B------:R-:W-:Y:S01]  /*16e0*/  @!P1 IMAD.IADD R26, R26, 0x1, -R17 ;  /* 0x000000011a1a9824 */ /* 0x000fe200078e0a11 */
[----:B------:R-:W-:Y:S01]  /*16f0*/  ISETP.GT.U32.AND P1, PT, R17, R35, PT ;  /* 0x000000231100720c */ /* 0x000fe20003f24070 */
[----:B------:R-:W-:Y:S02]  /*1700*/  IMAD.MOV R42, RZ, RZ, -R0 ;  /* 0x000000ffff2a7224 */ /* 0x000fe400078e0a00 */
[----:B------:R-:W-:Y:S02]  /*1710*/  IMAD.U32 R3, RZ, RZ, UR5 ;  /* 0x00000005ff037e24 */ /* 0x000fe4000f8e00ff */
[----:B------:R-:W-:-:S03]  /*1720*/  IMAD.HI.U32 R0, R4, R5, RZ ;  /* 0x0000000504007227 */ /* 0x000fc600078e00ff */
[----:B------:R-:W-:Y:S01]  /*1730*/  IABS R19, R3 ;  /* 0x0000000300137213 */ /* 0x000fe20000000000 */
[--C-:B------:R-:W-:Y:S01]  /*1740*/  @!P6 IMAD.IADD R32, R32, 0x1, -R17.reuse ;  /* 0x000000012020e824 */ /* 0x100fe200078e0a11 */
[----:B------:R-:W-:Y:S01]  /*1750*/  ISETP.GT.U32.AND P6, PT, R17, R24, PT ;  /* 0x000000181100720c */ /* 0x000fe20003fc4070 */
[----:B------:R-:W-:Y:S01]  /*1760*/  @!P0 IMAD.IADD R33, R33, 0x1, -R17 ;  /* 0x0000000121218824 */ /* 0x000fe200078e0a11 */
[C---:B------:R-:W-:Y:S01]  /*1770*/  ISETP.GT.U32.AND P0, PT, R17.reuse, R25, PT ;  /* 0x000000191100720c */ /* 0x040fe20003f04070 */
[----:B------:R-:W-:Y:S02]  /*1780*/  IMAD.MOV R0, RZ, RZ, -R0 ;  /* 0x000000ffff007224 */ /* 0x000fe400078e0a00 */
[C---:B------:R-:W-:Y:S02]  /*1790*/  IMAD R41, R17.reuse, R42, R41 ;  /* 0x0000002a11297224 */ /* 0x040fe400078e0229 */
[----:B------:R-:W-:Y:S02]  /*17a0*/  IMAD R42, R17, R0, R5 ;  /* 0x00000000112a7224 */ /* 0x000fe400078e0205 */
[--C-:B------:R-:W-:Y:S01]  /*17b0*/  @!P5 IMAD.IADD R23, R23, 0x1, -R17.reuse ;  /* 0x000000011717d824 */ /* 0x100fe200078e0a11 */
[C---:B------:R-:W-:Y:S01]  /*17c0*/  ISETP.GT.U32.AND P5, PT, R17.reuse, R32, PT ;  /* 0x000000201100720c */ /* 0x040fe20003fa4070 */
[----:B------:R-:W-:Y:S01]  /*17d0*/  @!P2 IMAD.IADD R28, R28, 0x1, -R17 ;  /* 0x000000011c1ca824 */ /* 0x000fe200078e0a11 */
[----:B------:R-:W-:Y:S01]  /*17e0*/  ISETP.GT.U32.AND P2, PT, R17, R36, PT ;  /* 0x000000241100720c */ /* 0x000fe20003f44070 */
[----:B------:R-:W-:-:S04]  /*17f0*/  IMAD.HI.U32 R3, R4, R43, RZ ;  /* 0x0000002b04037227 */ /* 0x000fc800078e00ff */
[----:B------:R-:W-:-:S04]  /*1800*/  IMAD.HI.U32 R4, R4, R19, RZ ;  /* 0x0000001304047227 */ /* 0x000fc800078e00ff */
[--C-:B------:R-:W-:Y:S01]  /*1810*/  @!P3 IMAD.IADD R20, R20, 0x1, -R17.reuse ;  /* 0x000000011414b824 */ /* 0x100fe200078e0a11 */
[C---:B------:R-:W-:Y:S01]  /*1820*/  ISETP.GT.U32.AND P3, PT, R17.reuse, R30, PT ;  /* 0x0000001e1100720c */ /* 0x040fe20003f64070 */
[--C-:B------:R-:W-:Y:S01]  /*1830*/  @!P4 IMAD.IADD R22, R22, 0x1, -R17.reuse ;  /* 0x000000011616c824 */ /* 0x100fe200078e0a11 */
[----:B------:R-:W-:Y:S01]  /*1840*/  ISETP.GT.U32.AND P4, PT, R17, R31, PT ;  /* 0x0000001f1100720c */ /* 0x000fe20003f84070 */
[----:B------:R-:W-:Y:S01]  /*1850*/  @!P1 IMAD.IADD R35, R35, 0x1, -R17 ;  /* 0x0000000123239824 */ /* 0x000fe200078e0a11 */
[----:B------:R-:W-:Y:S01]  /*1860*/  ISETP.GT.U32.AND P1, PT, R17, R42, PT ;  /* 0x0000002a1100720c */ /* 0x000fe20003f24070 */
[----:B------:R-:W-:Y:S02]  /*1870*/  IMAD.MOV R44, RZ, RZ, -R3 ;  /* 0x000000ffff2c7224 */ /* 0x000fe400078e0a03 */
[----:B------:R-:W-:-:S04]  /*1880*/  IMAD.HI.U32 R2, R2, R15, RZ ;  /* 0x0000000f02027227 */ /* 0x000fc800078e00ff */
[----:B------:R-:W-:Y:S02]  /*1890*/  IMAD.MOV R4, RZ, RZ, -R4 ;  /* 0x000000ffff047224 */ /* 0x000fe400078e0a04 */
[--C-:B------:R-:W-:Y:S01]  /*18a0*/  @!P6 IMAD.IADD R24, R24, 0x1, -R17.reuse ;  /* 0x000000011818e824 */ /* 0x100fe200078e0a11 */
[----:B------:R-:W-:Y:S01]  /*18b0*/  ISETP.GT.U32.AND P6, PT, R17, R33, PT ;  /* 0x000000211100720c */ /* 0x000fe20003fc4070 */
[----:B------:R-:W-:Y:S01]  /*18c0*/  @!P0 IMAD.IADD R25, R25, 0x1, -R17 ;  /* 0x0000000119198824 */ /* 0x000fe200078e0a11 */
[C---:B------:R-:W-:Y:S01]  /*18d0*/  ISETP.GT.U32.AND P0, PT, R17.reuse, R34, PT ;  /* 0x000000221100720c */ /* 0x040fe20003f04070 */
[C---:B------:R-:W-:Y:S02]  /*18e0*/  IMAD R43, R17.reuse, R44, R43 ;  /* 0x0000002c112b7224 */ /* 0x040fe400078e022b */
[----:B------:R-:W-:Y:S02]  /*18f0*/  IMAD.MOV R2, RZ, RZ, -R2 ;  /* 0x000000ffff027224 */ /* 0x000fe400078e0a02 */
[----:B------:R-:W-:Y:S01]  /*1900*/  IMAD R44, R17, R4, R19 ;  /* 0x00000004112c7224 */ /* 0x000fe200078e0213 */
[----:B------:R-:W-:Y:S01]  /*1910*/  SHF.R.U32.HI R19, RZ, 0x6, R14 ;  /* 0x00000006ff137819 */ /* 0x000fe2000001160e */
[----:B------:R-:W-:-:S02]  /*1920*/  IMAD R15, R46, R2, R15 ;  /* 0x000000022e0f7224 */ /* 0x000fc400078e020f */
[--C-:B------:R-:W-:Y:S01]  /*1930*/  @!P5 IMAD.IADD R32, R32, 0x1, -R17.reuse ;  /* 0x000000012020d824 */ /* 0x100fe200078e0a11 */
[C---:B------:R-:W-:Y:S01]  /*1940*/  ISETP.GT.U32.AND P5, PT, R17.reuse, R39, PT ;  /* 0x000000271100720c */ /* 0x040fe20003fa4070 */
[--C-:B------:R-:W-:Y:S01]  /*1950*/  @!P2 IMAD.IADD R36, R36, 0x1, -R17.reuse ;  /* 0x000000012424a824 */ /* 0x100fe200078e0a11 */
[C---:B------:R-:W-:Y:S01]  /*1960*/  ISETP.GT.U32.AND P2, PT, R17.reuse, R44, PT ;  /* 0x0000002c1100720c */ /* 0x040fe20003f44070 */
[--C-:B------:R-:W-:Y:S01]  /*1970*/  @!P3 IMAD.IADD R30, R30, 0x1, -R17.reuse ;  /* 0x000000011e1eb824 */ /* 0x100fe200078e0a11 */
[----:B------:R-:W-:Y:S01]  /*1980*/  ISETP.GT.U32.AND P3, PT, R17, R37, PT ;  /* 0x000000251100720c */ /* 0x000fe20003f64070 */
[--C-:B------:R-:W-:Y:S01]  /*1990*/  @!P4 IMAD.IADD R31, R31, 0x1, -R17.reuse ;  /* 0x000000011f1fc824 */ /* 0x100fe200078e0a11 */
[----:B------:R-:W-:Y:S01]  /*19a0*/  ISETP.GT.U32.AND P4, PT, R17, R38, PT ;  /* 0x000000261100720c */ /* 0x000fe20003f84070 */
[--C-:B------:R-:W-:Y:S01]  /*19b0*/  @!P1 IMAD.IADD R42, R42, 0x1, -R17.reuse ;  /* 0x000000012a2a9824 */ /* 0x100fe200078e0a11 */
[----:B------:R-:W-:Y:S01]  /*19c0*/  ISETP.GT.U32.AND P1, PT, R46, R15, PT ;  /* 0x0000000f2e00720c */ /* 0x000fe20003f24070 */
[--C-:B------:R-:W-:Y:S01]  /*19d0*/  @!P6 IMAD.IADD R33, R33, 0x1, -R17.reuse ;  /* 0x000000012121e824 */ /* 0x100fe200078e0a11 */
[C---:B------:R-:W-:Y:S01]  /*19e0*/  ISETP.GT.U32.AND P6, PT, R17.reuse, R40, PT ;  /* 0x000000281100720c */ /* 0x040fe20003fc4070 */
[--C-:B------:R-:W-:Y:S01]  /*19f0*/  @!P0 IMAD.IADD R34, R34, 0x1, -R17.reuse ;  /* 0x0000000122228824 */ /* 0x100fe200078e0a11 */
[----:B------:R-:W-:Y:S01]  /*1a00*/  ISETP.GT.U32.AND P0, PT, R17, R41, PT ;  /* 0x000000291100720c */ /* 0x000fe20003f04070 */
[--C-:B------:R-:W-:Y:S01]  /*1a10*/  @!P5 IMAD.IADD R39, R39, 0x1, -R17.reuse ;  /* 0x000000012727d824 */ /* 0x100fe200078e0a11 */
[----:B------:R-:W-:Y:S01]  /*1a20*/  ISETP.GT.U32.AND P5, PT, R17, R35, PT ;  /* 0x000000231100720c */ /* 0x000fe20003fa4070 */
[----:B------:R-:W-:-:S02]  /*1a30*/  @!P2 IMAD.IADD R44, R44, 0x1, -R17 ;  /* 0x000000012c2ca824 */ /* 0x000fc400078e0a11 */
[--C-:B------:R-:W-:Y:S01]  /*1a40*/  @!P3 IMAD.IADD R37, R37, 0x1, -R17.reuse ;  /* 0x000000012525b824 */ /* 0x100fe200078e0a11 */
[C---:B------:R-:W-:Y:S01]  /*1a50*/  ISETP.GT.U32.AND P3, PT, R17.reuse, R43, PT ;  /* 0x0000002b1100720c */ /* 0x040fe20003f64070 */
[--C-:B------:R-:W-:Y:S01]  /*1a60*/  @!P4 IMAD.IADD R38, R38, 0x1, -R17.reuse ;  /* 0x000000012626c824 */ /* 0x100fe200078e0a11 */
[----:B------:R-:W-:Y:S01]  /*1a70*/  ISETP.GT.U32.AND P4, PT, R17, R34, PT ;  /* 0x000000221100720c */ /* 0x000fe20003f84070 */
[----:B------:R-:W-:Y:S01]  /*1a80*/  @!P1 IMAD.IADD R15, R15, 0x1, -R46 ;  /* 0x000000010f0f9824 */ /* 0x000fe200078e0a2e */
[C---:B------:R-:W-:Y:S01]  /*1a90*/  ISETP.GT.U32.AND P1, PT, R17.reuse, R44, PT ;  /* 0x0000002c1100720c */ /* 0x040fe20003f24070 */
[--C-:B------:R-:W-:Y:S01]  /*1aa0*/  @!P6 IMAD.IADD R40, R40, 0x1, -R17.reuse ;  /* 0x000000012828e824 */ /* 0x100fe200078e0a11 */
[----:B------:R-:W-:Y:S01]  /*1ab0*/  ISETP.GT.U32.AND P6, PT, R17, R36, PT ;  /* 0x000000241100720c */ /* 0x000fe20003fc4070 */
[----:B------:R-:W-:Y:S01]  /*1ac0*/  @!P0 IMAD.IADD R41, R41, 0x1, -R17 ;  /* 0x0000000129298824 */ /* 0x000fe200078e0a11 */
[C---:B------:R-:W-:Y:S01]  /*1ad0*/  ISETP.GT.U32.AND P0, PT, R17.reuse, R37, PT ;  /* 0x000000251100720c */ /* 0x040fe20003f04070 */
[C---:B------:R-:W-:Y:S01]  /*1ae0*/  IMAD.SHL.U32 R0, R14.reuse, 0x10, RZ ;  /* 0x000000100e007824 */ /* 0x040fe200078e00ff */
[----:B------:R-:W-:Y:S01]  /*1af0*/  ISETP.GT.U32.AND P2, PT, R17, R38, PT ;  /* 0x000000261100720c */ /* 0x000fe20003f44070 */
[----:B------:R-:W-:-:S02]  /*1b00*/  IMAD.SHL.U32 R3, R14, 0x80, RZ ;  /* 0x000000800e037824 */ /* 0x000fc400078e00ff */
[----:B------:R-:W-:Y:S01]  /*1b10*/  IMAD.SHL.U32 R4, R14, 0x4, RZ ;  /* 0x000000040e047824 */ /* 0x000fe200078e00ff */
[----:B------:R-:W-:Y:S01]  /*1b20*/  LOP3.LUT R2, R0, 0x70, RZ, 0xc0, !PT ;  /* 0x0000007000027812 */ /* 0x000fe200078ec0ff */
[--C-:B------:R-:W-:Y:S01]  /*1b30*/  @!P5 IMAD.IADD R35, R35, 0x1, -R17.reuse ;  /* 0x000000012323d824 */ /* 0x100fe200078e0a11 */
[----:B------:R-:W-:Y:S01]  /*1b40*/  LEA.HI R5, R14, R3, RZ, 0x1c ;  /* 0x000000030e057211 */ /* 0x000fe200078fe0ff */
[--C-:B------:R-:W-:Y:S01]  /*1b50*/  @!P3 IMAD.IADD R43, R43, 0x1, -R17.reuse ;  /* 0x000000012b2bb824 */ /* 0x100fe200078e0a11 */
[----:B------:R-:W-:Y:S01]  /*1b60*/  LOP3.LUT R0, R3, 0x307c, R4, 0xc8, !PT ;  /* 0x0000307c03007812 */ /* 0x000fe200078ec804 */
[--C-:B------:R-:W-:Y:S01]  /*1b70*/  @!P4 IMAD.IADD R34, R34, 0x1, -R17.reuse ;  /* 0x000000012222c824 */ /* 0x100fe200078e0a11 */
[----:B------:R-:W-:Y:S01]  /*1b80*/  ISETP.GT.U32.AND P5, PT, R17, R41, PT ;  /* 0x000000291100720c */ /* 0x000fe20003fa4070 */
[--C-:B------:R-:W-:Y:S01]  /*1b90*/  @!P1 IMAD.IADD R44, R44, 0x1, -R17.reuse ;  /* 0x000000012c2c9824 */ /* 0x100fe200078e0a11 */
[----:B------:R-:W-:Y:S01]  /*1ba0*/  SGXT.U32 R3, R19, 0x1 ;  /* 0x000000011303781a */ /* 0x000fe20000000000 */
[--C-:B------:R-:W-:Y:S01]  /*1bb0*/  @!P6 IMAD.IADD R36, R36, 0x1, -R17.reuse ;  /* 0x000000012424e824 */ /* 0x100fe200078e0a11 */
[----:B------:R-:W-:Y:S01]  /*1bc0*/  ISETP.GT.U32.AND P4, PT, R17, R40, PT ;  /* 0x000000281100720c */ /* 0x000fe20003f84070 */
[----:B------:R-:W-:Y:S01]  /*1bd0*/  @!P0 IMAD.IADD R37, R37, 0x1, -R17 ;  /* 0x0000000125258824 */ /* 0x000fe200078e0a11 */
[----:B------:R-:W-:Y:S01]  /*1be0*/  ISETP.LE.AND P1, PT, RZ, UR8, PT ;  /* 0x00000008ff007c0c */ /* 0x000fe2000bf23270 */
[----:B------:R-:W-:Y:S01]  /*1bf0*/  IMAD R4, R3, R92, RZ ;  /* 0x0000005c03047224 */ /* 0x000fe200078e02ff */
[C---:B------:R-:W-:Y:S01]  /*1c00*/  ISETP.GT.U32.AND P3, PT, R17.reuse, R39, PT ;  /* 0x000000271100720c */ /* 0x040fe20003f64070 */
[----:B------:R-:W-:Y:S01]  /*1c10*/  IMAD.MOV.U32 R79, RZ, RZ, R6 ;  /* 0x000000ffff4f7224 */ /* 0x000fe200078e0006 */
[C---:B------:R-:W-:Y:S01]  /*1c20*/  ISETP.GT.U32.AND P0, PT, R17.reuse, R42, PT ;  /* 0x0000002a1100720c */ /* 0x040fe20003f04070 */
[----:B------:R-:W-:Y:S01]  /*1c30*/  IMAD.MOV.U32 R89, RZ, RZ, R7 ;  /* 0x000000ffff597224 */ /* 0x000fe200078e0007 */
[----:B------:R-:W-:Y:S01]  /*1c40*/  ISETP.GT.U32.AND P6, PT, R17, R43, PT ;  /* 0x0000002b1100720c */ /* 0x000fe20003fc4070 */
[----:B------:R-:W-:Y:S01]  /*1c50*/  @!P5 IMAD.IADD R41, R41, 0x1, -R17 ;  /* 0x000000012929d824 */ /* 0x000fe200078e0a11 */
[----:B------:R-:W-:Y:S01]  /*1c60*/  LOP3.LUT R2, R2, 0x1f84, R5, 0xf8, !PT ;  /* 0x00001f8402027812 */ /* 0x000fe200078ef805 */
[----:B------:R-:W-:Y:S01]  /*1c70*/  IMAD R5, R92, 0x2, R4 ;  /* 0x000000025c057824 */ /* 0x000fe200078e0204 */
[----:B------:R-:W-:Y:S01]  /*1c80*/  ISETP.LE.AND P5, PT, RZ, UR6, PT ;  /* 0x00000006ff007c0c */ /* 0x000fe2000bfa3270 */
[----:B------:R-:W-:Y:S01]  /*1c90*/  @!P4 IMAD.IADD R40, R40, 0x1, -R17 ;  /* 0x000000012828c824 */ /* 0x000fe200078e0a11 */
[----:B------:R-:W-:Y:S01]  /*1ca0*/  ISETP.LE.AND P4, PT, RZ, UR4, PT ;  /* 0x00000004ff007c0c */ /* 0x000fe2000bf83270 */
[C---:B------:R-:W-:Y:S01]  /*1cb0*/  IMAD R6, R92.reuse, 0x2, R5 ;  /* 0x000000025c067824 */ /* 0x040fe200078e0205 */
[----:B------:R-:W-:Y:S01]  /*1cc0*/  LOP3.LUT R232, R3, 0x22, RZ, 0xfc, !PT ;  /* 0x0000002203e87812 */ /* 0x000fe200078efcff */
[----:B------:R-:W-:Y:S01]  /*1cd0*/  @!P1 IMAD.MOV R79, RZ, RZ, -R79 ;  /* 0x000000ffff4f9224 */ /* 0x000fe200078e0a4f */
[----:B------:R-:W-:Y:S01]  /*1ce0*/  ISETP.LE.AND P1, PT, RZ, UR9, PT ;  /* 0x00000009ff007c0c */ /* 0x000fe2000bf23270 */
[----:B------:R-:W-:Y:S01]  /*1cf0*/  IMAD R7, R92, 0x2, R6 ;  /* 0x000000025c077824 */ /* 0x000fe200078e0206 */
[----:B------:R1:W-:Y:S01]  /*1d00*/  STL [R1+0x5c], R0 ;  /* 0x00005c0001007387 */ /* 0x0003e20000100800 */
[--C-:B------:R-:W-:Y:S01]  /*1d10*/  @!P2 IMAD.IADD R38, R38, 0x1, -R17.reuse ;  /* 0x000000012626a824 */ /* 0x100fe200078e0a11 */
[----:B------:R-:W-:Y:S01]  /*1d20*/  ISETP.GT.U32.AND P2, PT, R46, R15, PT ;  /* 0x0000000f2e00720c */ /* 0x000fe20003f44070 */
[--C-:B------:R-:W-:Y:S01]  /*1d30*/  @!P3 IMAD.IADD R39, R39, 0x1, -R17.reuse ;  /* 0x000000012727b824 */ /* 0x100fe200078e0a11 */
[----:B------:R-:W-:Y:S01]  /*1d40*/  ISETP.LE.AND P3, PT, RZ, UR7, PT ;  /* 0x00000007ff007c0c */ /* 0x000fe2000bf63270 */
[--C-:B------:R-:W-:Y:S01]  /*1d50*/  @!P0 IMAD.IADD R42, R42, 0x1, -R17.reuse ;  /* 0x000000012a2a8824 */ /* 0x100fe200078e0a11 */
[----:B------:R-:W-:Y:S01]  /*1d60*/  ISETP.NE.AND P0, PT, RZ, UR61, PT ;  /* 0x0000003dff007c0c */ /* 0x000fe2000bf05270 */
[----:B------:R-:W-:Y:S01]  /*1d70*/  @!P6 IMAD.IADD R43, R43, 0x1, -R17 ;  /* 0x000000012b2be824 */ /* 0x000fe200078e0a11 */
[----:B------:R-:W-:Y:S01]  /*1d80*/  ISETP.LE.AND P6, PT, RZ, UR11, PT ;  /* 0x0000000bff007c0c */ /* 0x000fe2000bfc3270 */
[----:B------:R-:W-:Y:S01]  /*1d90*/  IMAD.MOV.U32 R17, RZ, RZ, R8 ;  /* 0x000000ffff117224 */ /* 0x000fe200078e0008 */
[C---:B-1----:R-:W-:Y:S01]  /*1da0*/  LOP3.LUT R0, R3.reuse, 0x2, RZ, 0xfc, !PT ;  /* 0x0000000203007812 */ /* 0x042fe200078efcff */
[----:B------:R-:W-:Y:S01]  /*1db0*/  IMAD R8, R92, 0x2, R7 ;  /* 0x000000025c087824 */ /* 0x000fe200078e0207 */
[----:B------:R-:W-:Y:S01]  /*1dc0*/  SEL R79, R236, R79, !P0 ;  /* 0x0000004fec4f7207 */ /* 0x000fe20004000000 */
[----:B------:R-:W-:Y:S01]  /*1dd0*/  IMAD.MOV.U32 R87, RZ, RZ, R9 ;  /* 0x000000ffff577224 */ /* 0x000fe200078e0009 */
[----:B------:R-:W-:Y:S01]  /*1de0*/  STL [R1+0x60], R48 ;  /* 0x0000603001007387 */ /* 0x000fe20000100800 */
[----:B------:R-:W-:Y:S01]  /*1df0*/  IMAD R9, R92, 0x2, R8 ;  /* 0x000000025c097824 */ /* 0x000fe200078e0208 */
[C---:B------:R-:W-:Y:S01]  /*1e00*/  LOP3.LUT R233, R3.reuse, 0x20, RZ, 0xfc, !PT ;  /* 0x0000002003e97812 */ /* 0x040fe200078efcff */
[----:B------:R-:W-:Y:S01]  /*1e10*/  @!P5 IMAD.MOV R87, RZ, RZ, -R87 ;  /* 0x000000ffff57d224 */ /* 0x000fe200078e0a57 */
[----:B------:R-:W-:Y:S01]  /*1e20*/  ISETP.LE.AND P5, PT, RZ, UR12, PT ;  /* 0x0000000cff007c0c */ /* 0x000fe2000bfa3270 */
[----:B------:R-:W-:Y:S01]  /*1e30*/  IMAD.MOV.U32 R63, RZ, RZ, R11 ;  /* 0x000000ffff3f7224 */ /* 0x000fe200078e000b */
[----:B------:R-:W-:Y:S01]  /*1e40*/  ULDC UR4, c[0x0][0x240] ;  /* 0x0000900000047ab9 */ /* 0x000fe20000000800 */
[----:B------:R-:W-:Y:S01]  /*1e50*/  IMAD.MOV.U32 R19, RZ, RZ, R10 ;  /* 0x000000ffff137224 */ /* 0x000fe200078e000a */
[----:B------:R-:W-:Y:S01]  /*1e60*/  SEL R87, R236, R87, !P0 ;  /* 0x00000057ec577207 */ /* 0x000fe20004000000 */
[C---:B------:R-:W-:Y:S01]  /*1e70*/  IMAD R10, R92.reuse, 0x2, R9 ;  /* 0x000000025c0a7824 */ /* 0x040fe200078e0209 */
[----:B------:R-:W-:Y:S01]  /*1e80*/  STL [R1+0x64], R233 ;  /* 0x000064e901007387 */ /* 0x000fe20000100800 */
[----:B------:R-:W-:Y:S01]  /*1e90*/  @!P4 IMAD.MOV R17, RZ, RZ, -R17 ;  /* 0x000000ffff11c224 */ /* 0x000fe200078e0a11 */
[----:B------:R-:W-:Y:S01]  /*1ea0*/  ISETP.LE.AND P4, PT, RZ, UR10, PT ;  /* 0x0000000aff007c0c */ /* 0x000fe2000bf83270 */
[----:B------:R-:W-:Y:S01]  /*1eb0*/  @!P1 IMAD.MOV R63, RZ, RZ, -R63 ;  /* 0x000000ffff3f9224 */ /* 0x000fe200078e0a3f */
[----:B------:R-:W-:Y:S01]  /*1ec0*/  ISETP.LE.AND P1, PT, RZ, UR14, PT ;  /* 0x0000000eff007c0c */ /* 0x000fe2000bf23270 */
[----:B------:R-:W-:Y:S01]  /*1ed0*/  IMAD R11, R92, 0x4, R10 ;  /* 0x000000045c0b7824 */ /* 0x000fe200078e020a */
[C---:B------:R-:W-:Y:S01]  /*1ee0*/  SEL R62, R236.reuse, R17, !P0 ;  /* 0x00000011ec3e7207 */ /* 0x040fe20004000000 */
[----:B------:R-:W-:Y:S01]  /*1ef0*/  IMAD.MOV.U32 R85, RZ, RZ, R12 ;  /* 0x000000ffff557224 */ /* 0x000fe200078e000c */
[----:B------:R-:W-:Y:S01]  /*1f00*/  SEL R63, R236, R63, !P0 ;  /* 0x0000003fec3f7207 */ /* 0x000fe20004000000 */
[----:B------:R-:W-:Y:S01]  /*1f10*/  IMAD.MOV.U32 R21, RZ, RZ, R13 ;  /* 0x000000ffff157224 */ /* 0x000fe200078e000d */
[C---:B------:R-:W-:Y:S01]  /*1f20*/  LOP3.LUT R231, R3.reuse, 0x40, RZ, 0xfc, !PT ;  /* 0x0000004003e77812 */ /* 0x040fe200078efcff */
[C---:B------:R-:W-:Y:S01]  /*1f30*/  IMAD R12, R92.reuse, 0x2, R11 ;  /* 0x000000025c0c7824 */ /* 0x040fe200078e020b */
[----:B------:R-:W-:Y:S01]  /*1f40*/  LOP3.LUT R230, R3, 0x42, RZ, 0xfc, !PT ;  /* 0x0000004203e67812 */ /* 0x000fe200078efcff */
[----:B------:R-:W-:Y:S01]  /*1f50*/  @!P3 IMAD.MOV R19, RZ, RZ, -R19 ;  /* 0x000000ffff13b224 */ /* 0x000fe200078e0a13 */
[----:B------:R-:W-:Y:S01]  /*1f60*/  ISETP.LE.AND P3, PT, RZ, UR13, PT ;  /* 0x0000000dff007c0c */ /* 0x000fe2000bf63270 */
[----:B------:R-:W-:Y:S01]  /*1f70*/  @!P5 IMAD.MOV R21, RZ, RZ, -R21 ;  /* 0x000000ffff15d224 */ /* 0x000fe200078e0a15 */
[----:B------:R-:W-:Y:S01]  /*1f80*/  ISETP.LE.AND P5, PT, RZ, UR16, PT ;  /* 0x00000010ff007c0c */ /* 0x000fe2000bfa3270 */
[----:B------:R-:W-:Y:S01]  /*1f90*/  IMAD R13, R92, 0x2, R12 ;  /* 0x000000025c0d7824 */ /* 0x000fe200078e020c */
[----:B------:R-:W-:Y:S01]  /*1fa0*/  SEL R88, R236, R19, !P0 ;  /* 0x00000013ec587207 */ /* 0x000fe20004000000 */
[----:B------:R-:W-:Y:S01]  /*1fb0*/  @!P2 IMAD.IADD R15, R15, 0x1, -R46 ;  /* 0x000000010f0fa824 */ /* 0x000fe200078e0a2e */
[----:B------:R-:W-:Y:S01]  /*1fc0*/  ISETP.GT.AND P2, PT, R48, 0x7f, PT ;  /* 0x0000007f3000780c */ /* 0x000fe20003f44270 */
[----:B------:R-:W-:Y:S01]  /*1fd0*/  @!P4 IMAD.MOV R85, RZ, RZ, -R85 ;  /* 0x000000ffff55c224 */ /* 0x000fe200078e0a55 */
[----:B------:R-:W-:Y:S01]  /*1fe0*/  ISETP.LE.AND P4, PT, RZ, UR15, PT ;  /* 0x0000000fff007c0c */ /* 0x000fe2000bf83270 */
[----:B------:R-:W-:Y:S01]  /*1ff0*/  @!P1 IMAD.MOV R18, RZ, RZ, -R18 ;  /* 0x000000ffff129224 */ /* 0x000fe200078e0a12 */
[----:B------:R-:W-:Y:S01]  /*2000*/  ISETP.LE.AND P1, PT, RZ, UR18, PT ;  /* 0x00000012ff007c0c */ /* 0x000fe2000bf23270 */
[----:B------:R-:W-:Y:S01]  /*2010*/  IMAD R46, R92, 0x2, R13 ;  /* 0x000000025c2e7824 */ /* 0x000fe200078e020d */
[----:B------:R-:W-:Y:S01]  /*2020*/  SEL R86, R236, R21, !P0 ;  /* 0x00000015ec567207 */ /* 0x000fe20004000000 */
        /* <DEDUP_REMOVED lines=8> */
[----:B------:R-:W-:Y:S01]  /*20b0*/  IMAD.MOV.U32 R27, RZ, RZ, R23 ;  /* 0x000000ffff1b7224 */ /* 0x000fe200078e0017 */
[----:B------:R-:W-:Y:S01]  /*20c0*/  SEL R23, RZ, 0x4, !P2 ;  /* 0x00000004ff177807 */ /* 0x000fe20005000000 */
[C---:B------:R-:W-:Y:S01]  /*20d0*/  IMAD R54, R92.reuse, 0x2, R52 ;  /* 0x000000025c367824 */ /* 0x040fe200078e0234 */
[----:B------:R-:W-:Y:S01]  /*20e0*/  ISETP.LE.AND P2, PT, RZ, UR29, PT ;  /* 0x0000001dff007c0c */ /* 0x000fe2000bf43270 */
        /* <DEDUP_REMOVED lines=8> */
[----:B------:R-:W-:Y:S01]  /*2170*/  IMAD R60, R92, 0x2, R58 ;  /* 0x000000025c3c7824 */ /* 0x000fe200078e023a */
[----:B------:R-:W-:Y:S01]  /*2180*/  SEL R49, R236, R24, !P0 ;  /* 0x00000018ec317207 */ /* 0x000fe20004000000 */
        /* <DEDUP_REMOVED lines=8> */
[----:B------:R-:W-:Y:S01]  /*2210*/  @!P1 IMAD.MOV R30, RZ, RZ, -R30 ;  /* 0x000000ffff1e9224 */ /* 0x000fe200078e0a1e */
[----:B------:R-:W-:Y:S01]  /*2220*/  ISETP.LE.AND P1, PT, RZ, UR25, PT ;  /* 0x00000019ff007c0c */ /* 0x000fe2000bf23270 */
[C---:B------:R-:W-:Y:S01]  /*2230*/  IMAD R66, R92.reuse, 0x2, R64 ;  /* 0x000000025c427824 */ /* 0x040fe200078e0240 */
[----:B------:R-:W-:Y:S01]  /*2240*/  ULDC.64 UR22, c[0x0][0x210] ;  /* 0x0000840000167ab9 */ /* 0x000fe20000000a00 */
[----:B------:R-:W-:Y:S01]  /*2250*/  @!P2 IMAD.MOV R37, RZ, RZ, -R37 ;  /* 0x000000ffff25a224 */ /* 0x000fe200078e0a25 */
[----:B------:R-:W-:Y:S01]  /*2260*/  ISETP.LE.AND P2, PT, RZ, UR33, PT ;  /* 0x00000021ff007c0c */ /* 0x000fe2000bf43270 */
[----:B------:R-:W-:Y:S01]  /*2270*/  IMAD R68, R92, 0x2, R66 ;  /* 0x000000025c447824 */ /* 0x000fe200078e0242 */
[----:B------:R-:W-:Y:S01]  /*2280*/  SEL R27, R236, R27, !P0 ;  /* 0x0000001bec1b7207 */ /* 0x000fe20004000000 */
[----:B------:R-:W-:Y:S01]  /*2290*/  @!P3 IMAD.MOV R28, RZ, RZ, -R28 ;  /* 0x000000ffff1cb224 */ /* 0x000fe200078e0a1c */
[-C--:B------:R-:W-:Y:S01]  /*22a0*/  ISETP.GE.AND P3, PT, R51, R224.reuse, PT ;  /* 0x000000e03300720c */ /* 0x080fe20003f66270 */
[----:B------:R-:W-:Y:S01]  /*22b0*/  IMAD R16, R92, 0x2, R68 ;  /* 0x000000025c107824 */ /* 0x000fe200078e0244 */
[----:B------:R-:W-:Y:S01]  /*22c0*/  SEL R25, R236, R25, !P0 ;  /* 0x00000019ec197207 */ /* 0x000fe20004000000 */
[----:B------:R-:W-:Y:S01]  /*22d0*/  @!P5 IMAD.MOV R32, RZ, RZ, -R32 ;  /* 0x000000ffff20d224 */ /* 0x000fe200078e0a20 */
[----:B------:R-:W-:Y:S01]  /*22e0*/  ISETP.LE.AND P5, PT, RZ, UR27, PT ;  /* 0x0000001bff007c0c */ /* 0x000fe2000bfa3270 */
[C---:B------:R-:W-:Y:S01]  /*22f0*/  IMAD R18, R92.reuse, 0x2, R16 ;  /* 0x000000025c127824 */ /* 0x040fe200078e0210 */
[----:B------:R-:W-:Y:S01]  /*2300*/  SEL R47, R23, RZ, !P3 ;  /* 0x000000ff172f7207 */ /* 0x000fe20005800000 */
[----:B------:R-:W-:Y:S01]  /*2310*/  @!P4 IMAD.MOV R31, RZ, RZ, -R31 ;  /* 0x000000ffff1fc224 */ /* 0x000fe200078e0a1f */
[----:B------:R-:W-:Y:S01]  /*2320*/  ISETP.GE.AND P3, PT, R53, RZ, PT ;  /* 0x000000ff3500720c */ /* 0x000fe20003f66270 */
[----:B------:R-:W-:Y:S01]  /*2330*/  @!P1 IMAD.MOV R33, RZ, RZ, -R33 ;  /* 0x000000ffff219224 */ /* 0x000fe200078e0a21 */
[----:B------:R-:W-:Y:S01]  /*2340*/  ISETP.LE.AND P4, PT, RZ, UR26, PT ;  /* 0x0000001aff007c0c */ /* 0x000fe2000bf83270 */
[----:B------:R-:W-:Y:S01]  /*2350*/  @!P2 IMAD.MOV R41, RZ, RZ, -R41 ;  /* 0x000000ffff29a224 */ /* 0x000fe200078e0a29 */
[----:B------:R-:W-:Y:S01]  /*2360*/  ISETP.LE.AND P1, PT, RZ, UR28, PT ;  /* 0x0000001cff007c0c */ /* 0x000fe2000bf23270 */
[C---:B------:R-:W-:Y:S01]  /*2370*/  IMAD R20, R92.reuse, 0x4, R18 ;  /* 0x000000045c147824 */ /* 0x040fe200078e0212 */
[----:B------:R-:W-:Y:S01]  /*2380*/  ISETP.NE.AND P2, PT, RZ, UR60, PT ;  /* 0x0000003cff007c0c */ /* 0x000fe2000bf45270 */
[----:B------:R-:W-:Y:S01]  /*2390*/  @!P6 IMAD.MOV R89, RZ, RZ, -R89 ;  /* 0x000000ffff59e224 */ /* 0x000fe200078e0a59 */
[----:B------:R-:W-:Y:S01]  /*23a0*/  ISETP.GE.AND P6, PT, R3, R224, PT ;  /* 0x000000e00300720c */ /* 0x000fe20003fc6270 */
[----:B------:R-:W-:Y:S01]  /*23b0*/  IMAD R22, R92, 0x2, R20 ;  /* 0x000000025c167824 */ /* 0x000fe200078e0214 */
[----:B------:R-:W-:Y:S01]  /*23c0*/  SEL R251, R236, R28, !P0 ;  /* 0x0000001cecfb7207 */ /* 0x000fe20004000000 */
[----:B------:R-:W-:Y:S01]  /*23d0*/  @!P5 IMAD.MOV R35, RZ, RZ, -R35 ;  /* 0x000000ffff23d224 */ /* 0x000fe200078e0a23 */
[----:B------:R-:W-:Y:S01]  /*23e0*/  ISETP.LE.AND P5, PT, RZ, UR30, PT ;  /* 0x0000001eff007c0c */ /* 0x000fe2000bfa3270 */
[C---:B------:R-:W-:Y:S01]  /*23f0*/  IMAD R24, R92.reuse, 0x2, R22 ;  /* 0x000000025c187824 */ /* 0x040fe200078e0216 */
[----:B------:R-:W-:Y:S01]  /*2400*/  SEL R45, R23, RZ, !P6 ;  /* 0x000000ff172d7207 */ /* 0x000fe20007000000 */
[----:B------:R-:W-:Y:S01]  /*2410*/  @!P3 IMAD.MOV R15, RZ, RZ, -R15 ;  /* 0x000000ffff0fb224 */ /* 0x000fe200078e0a0f */
[----:B------:R-:W-:Y:S01]  /*2420*/  ISETP.LE.AND P6, PT, RZ, UR5, PT ;  /* 0x00000005ff007c0c */ /* 0x000fe2000bfc3270 */
[----:B------:R-:W-:Y:S01]  /*2430*/  @!P4 IMAD.MOV R34, RZ, RZ, -R34 ;  /* 0x000000ffff22c224 */ /* 0x000fe200078e0a22 */
[----:B------:R-:W-:Y:S01]  /*2440*/  ISETP.LE.AND P4, PT, RZ, UR31, PT ;  /* 0x0000001fff007c0c */ /* 0x000fe2000bf83270 */
[----:B------:R-:W-:Y:S01]  /*2450*/  @!P1 IMAD.MOV R36, RZ, RZ, -R36 ;  /* 0x000000ffff249224 */ /* 0x000fe200078e0a24 */
[----:B------:R-:W-:Y:S01]  /*2460*/  @!P2 LOP3.LUT R15, RZ, UR60, RZ, 0x33, !PT ;  /* 0x0000003cff0fac12 */ /* 0x000fe2000f8e33ff */
[----:B------:R-:W-:Y:S01]  /*2470*/  IMAD R28, R92, 0x2, R24 ;  /* 0x000000025c1c7824 */ /* 0x000fe200078e0218 */
[----:B------:R-:W-:Y:S01]  /*2480*/  ISETP.LE.AND P1, PT, RZ, UR32, PT ;  /* 0x00000020ff007c0c */ /* 0x000fe2000bf23270 */
[----:B------:R-:W-:Y:S01]  /*2490*/  IMAD R105, R79, UR4, RZ ;  /* 0x000000044f697c24 */ /* 0x000fe2000f8e02ff */
[----:B------:R-:W-:Y:S01]  /*24a0*/  SEL R248, R236, R32, !P0 ;  /* 0x00000020ecf87207 */ /* 0x000fe20004000000 */
[----:B------:R-:W-:Y:S01]  /*24b0*/  IMAD R32, R92, 0x2, R28 ;  /* 0x000000025c207824 */ /* 0x000fe200078e021c */
[C---:B------:R-:W-:Y:S01]  /*24c0*/  SEL R239, R236.reuse, R41, !P0 ;  /* 0x00000029ecef7207 */ /* 0x040fe20004000000 */
[----:B------:R-:W-:Y:S01]  /*24d0*/  IMAD R41, R15, R225, RZ ;  /* 0x000000e10f297224 */ /* 0x000fe200078e02ff */
[----:B------:R-:W-:Y:S01]  /*24e0*/  SEL R246, R236, R34, !P0 ;  /* 0x00000022ecf67207 */ /* 0x000fe20004000000 */
[----:B------:R-:W-:Y:S01]  /*24f0*/  IMAD R34, R92, 0x2, R32 ;  /* 0x000000025c227824 */ /* 0x000fe200078e0220 */
[C---:B------:R-:W-:Y:S01]  /*2500*/  SEL R244, R236.reuse, R36, !P0 ;  /* 0x00000024ecf47207 */ /* 0x040fe20004000000 */
[----:B------:R-:W-:Y:S01]  /*2510*/  IMAD.SHL.U32 R15, R41, 0x4, RZ ;  /* 0x00000004290f7824 */ /* 0x000fe200078e00ff */
[----:B------:R-:W-:Y:S01]  /*2520*/  SEL R89, R236, R89, !P0 ;  /* 0x00000059ec597207 */ /* 0x000fe20004000000 */
[----:B------:R-:W-:Y:S01]  /*2530*/  @!P5 IMAD.MOV R38, RZ, RZ, -R38 ;  /* 0x000000ffff26d224 */ /* 0x000fe200078e0a26 */
[----:B------:R-:W-:Y:S01]  /*2540*/  ISETP.LE.AND P5, PT, RZ, UR34, PT ;  /* 0x00000022ff007c0c */ /* 0x000fe2000bfa3270 */
[----:B------:R-:W-:Y:S01]  /*2550*/  IMAD R36, R92, 0x2, R34 ;  /* 0x000000025c247824 */ /* 0x000fe200078e0222 */
[----:B------:R-:W-:Y:S01]  /*2560*/  IADD3 R99, P2, R15, UR22, RZ ;  /* 0x000000160f637c10 */ /* 0x000fe2000ff5e0ff */
[----:B------:R-:W-:Y:S01]  /*2570*/  @!P6 IMAD.MOV R44, RZ, RZ, -R44 ;  /* 0x000000ffff2ce224 */ /* 0x000fe200078e0a2c */
[----:B------:R-:W-:Y:S01]  /*2580*/  ISETP.GE.AND P6, PT, R232, R224, PT ;  /* 0x000000e0e800720c */ /* 0x000fe20003fc6270 */
[----:B------:R-:W-:Y:S01]  /*2590*/  @!P4 IMAD.MOV R39, RZ, RZ, -R39 ;  /* 0x000000ffff27c224 */ /* 0x000fe200078e0a27 */
[----:B------:R-:W-:Y:S01]  /*25a0*/  ISETP.LE.AND P4, PT, RZ, UR35, PT ;  /* 0x00000023ff007c0c */ /* 0x000fe2000bf83270 */
[----:B------:R-:W-:Y:S01]  /*25b0*/  @!P1 IMAD.MOV R40, RZ, RZ, -R40 ;  /* 0x000000ffff289224 */ /* 0x000fe200078e0a28 */
[----:B------:R-:W-:Y:S01]  /*25c0*/  SEL R242, R236, R38, !P0 ;  /* 0x00000026ecf27207 */ /* 0x000fe20004000000 */
[----:B------:R-:W-:Y:S01]  /*25d0*/  IMAD R38, R92, 0x4, R36 ;  /* 0x000000045c267824 */ /* 0x000fe200078e0224 */
[----:B------:R-:W-:Y:S01]  /*25e0*/  SEL R21, R23, RZ, !P6 ;  /* 0x000000ff17157207 */ /* 0x000fe20007000000 */
[----:B------:R-:W-:Y:S01]  /*25f0*/  STL [R1+0x40], R41 ;  /* 0x0000402901007387 */ /* 0x000fe20000100800 */
[----:B------:R-:W-:Y:S01]  /*2600*/  LEA.HI.X.SX32 R97, R41, UR23, 0x2, P2 ;  /* 0x0000001729617c11 */ /* 0x000fe200090f16ff */
[----:B------:R-:W-:Y:S01]  /*2610*/  @!P5 IMAD.MOV R42, RZ, RZ, -R42 ;  /* 0x000000ffff2ad224 */ /* 0x000fe200078e0a2a */
[----:B------:R-:W-:Y:S01]  /*2620*/  SEL R240, R236, R40, !P0 ;  /* 0x00000028ecf07207 */ /* 0x000fe20004000000 */
[----:B------:R-:W-:Y:S01]  /*2630*/  IMAD R40, R92, 0x2, R38 ;  /* 0x000000025c287824 */ /* 0x000fe200078e0226 */
[-C--:B------:R-:W-:Y:S01]  /*2640*/  LEA R216, P6, R46, R99.reuse, 0x2 ;  /* 0x000000632ed87211 */ /* 0x080fe200078c10ff */
[----:B------:R-:W-:Y:S01]  /*2650*/  STL [R1+0x44], R15 ;  /* 0x0000440f01007387 */ /* 0x000fe20000100800 */
[----:B------:R-:W-:Y:S01]  /*2660*/  LEA R202, P2, R50, R99, 0x2 ;  /* 0x0000006332ca7211 */ /* 0x000fe200078410ff */
[----:B------:R-:W-:Y:S01]  /*2670*/  IMAD R70, R92, 0x2, R40 ;  /* 0x000000025c467824 */ /* 0x000fe200078e0228 */
[-C--:B------:R-:W-:Y:S01]  /*2680*/  LEA.HI.X.SX32 R217, R46, R97.reuse, 0x2, P6 ;  /* 0x000000612ed97211 */ /* 0x080fe200030f16ff */
[----:B------:R-:W-:Y:S01]  /*2690*/  @!P4 IMAD.MOV R43, RZ, RZ, -R43 ;  /* 0x000000ffff2bc224 */ /* 0x000fe200078e0a2b */
[----:B------:R-:W-:Y:S01]  /*26a0*/  LEA.HI.X.SX32 R203, R50, R97, 0x2, P2 ;  /* 0x0000006132cb7211 */ /* 0x000fe200010f16ff */
[----:B------:R-:W-:Y:S01]  /*26b0*/  IMAD R74, R92, 0x2, R70 ;  /* 0x000000025c4a7824 */ /* 0x000fe200078e0246 */
[-C--:B------:R-:W-:Y:S01]  /*26c0*/  LEA R198, P6, R52, R99.reuse, 0x2 ;  /* 0x0000006334c67211 */ /* 0x080fe200078c10ff */
[----:B------:R-:W-:Y:S01]  /*26d0*/  IMAD R103, R62, UR4, RZ ;  /* 0x000000043e677c24 */ /* 0x000fe2000f8e02ff */
[----:B------:R-:W-:Y:S01]  /*26e0*/  LEA R182, P2, R54, R99, 0x2 ;  /* 0x0000006336b67211 */ /* 0x000fe200078410ff */
[----:B------:R-:W-:Y:S01]  /*26f0*/  IMAD R76, R92, 0x2, R74 ;  /* 0x000000025c4c7824 */ /* 0x000fe200078e024a */
[-C--:B------:R-:W-:Y:S01]  /*2700*/  LEA.HI.X.SX32 R199, R52, R97.reuse, 0x2, P6 ;  /* 0x0000006134c77211 */ /* 0x080fe200030f16ff */
[----:B------:R1:W-:Y:S01]  /*2710*/  STL [R1+0x48], R93 ;  /* 0x0000485d01007387 */ /* 0x0003e20000100800 */
[----:B------:R-:W-:Y:S01]  /*2720*/  LEA.HI.X.SX32 R183, R54, R97, 0x2, P2 ;  /* 0x0000006136b77211 */ /* 0x000fe200010f16ff */
[----:B------:R-:W-:Y:S01]  /*2730*/  IMAD R78, R92, 0x2, R76 ;  /* 0x000000025c4e7824 */ /* 0x000fe200078e024c */
[-C--:B------:R-:W-:Y:S01]  /*2740*/  LEA R72, P6, R58, R99.reuse, 0x2 ;  /* 0x000000633a487211 */ /* 0x080fe200078c10ff */
[----:B------:R-:W-:Y:S01]  /*2750*/  STL [R1+0x4c], R4 ;  /* 0x00004c0401007387 */ /* 0x000fe20000100800 */
[----:B------:R-:W-:Y:S01]  /*2760*/  LEA R166, P2, R60, R99, 0x2 ;  /* 0x000000633ca67211 */ /* 0x000fe200078410ff */
[----:B------:R-:W-:Y:S01]  /*2770*/  IMAD R80, R92, 0x2, R78 ;  /* 0x000000025c507824 */ /* 0x000fe200078e024e */
[C---:B------:R-:W-:Y:S01]  /*2780*/  SEL R238, R236.reuse, R42, !P0 ;  /* 0x0000002aecee7207 */ /* 0x040fe20004000000 */
[----:B------:R2:W-:Y:S01]  /*2790*/  STL [R1+0x50], R5 ;  /* 0x0000500501007387 */ /* 0x0005e20000100800 */
[----:B------:R-:W-:Y:S01]  /*27a0*/  SEL R252, R236, R29, !P0 ;  /* 0x0000001decfc7207 */ /* 0x000fe20004000000 */
[----:B------:R-:W-:Y:S01]  /*27b0*/  IMAD R82, R92, 0x4, R80 ;  /* 0x000000045c527824 */ /* 0x000fe200078e0250 */
[C---:B------:R-:W-:Y:S01]  /*27c0*/  SEL R250, R236.reuse, R30, !P0 ;  /* 0x0000001eecfa7207 */ /* 0x040fe20004000000 */
[----:B-1----:R-:W-:Y:S01]  /*27d0*/  IMAD R93, R63, UR4, RZ ;  /* 0x000000043f5d7c24 */ /* 0x002fe2000f8e02ff */
[----:B------:R-:W-:Y:S01]  /*27e0*/  SEL R249, R236, R31, !P0 ;  /* 0x0000001fecf97207 */ /* 0x000fe20004000000 */
[----:B------:R-:W-:Y:S01]  /*27f0*/  IMAD R52, R92, 0x2, R82 ;  /* 0x000000025c347824 */ /* 0x000fe200078e0252 */
[C---:B------:R-:W-:Y:S01]  /*2800*/  SEL R247, R236.reuse, R33, !P0 ;  /* 0x00000021ecf77207 */ /* 0x040fe20004000000 */
[----:B------:R-:W-:Y:S01]  /*2810*/  STL [R1+0x54], R6 ;  /* 0x0000540601007387 */ /* 0x000fe20000100800 */
[----:B------:R-:W-:Y:S01]  /*2820*/  SEL R245, R236, R35, !P0 ;  /* 0x00000023ecf57207 */ /* 0x000fe20004000000 */
[----:B------:R-:W-:Y:S01]  /*2830*/  IMAD R54, R92, 0x2, R52 ;  /* 0x000000025c367824 */ /* 0x000fe200078e0234 */
[C---:B------:R-:W-:Y:S01]  /*2840*/  SEL R243, R236.reuse, R37, !P0 ;  /* 0x00000025ecf37207 */ /* 0x040fe20004000000 */
[----:B------:R1:W-:Y:S01]  /*2850*/  STL [R1+0x58], R7 ;  /* 0x0000580701007387 */ /* 0x0003e20000100800 */
[C---:B------:R-:W-:Y:S01]  /*2860*/  SEL R241, R236.reuse, R39, !P0 ;  /* 0x00000027ecf17207 */ /* 0x040fe20004000000 */
[----:B------:R-:W-:Y:S01]  /*2870*/  ULDC.64 UR20, c[0x0][0x218] ;  /* 0x0000860000147ab9 */ /* 0x000fe20000000a00 */
[----:B------:R-:W-:Y:S01]  /*2880*/  SEL R237, R236, R43, !P0 ;  /* 0x0000002beced7207 */ /* 0x000fe20004000000 */
[----:B------:R-:W-:Y:S01]  /*2890*/  IMAD R104, R89, UR4, RZ ;  /* 0x0000000459687c24 */ /* 0x000fe2000f8e02ff */
[----:B------:R-:W-:Y:S01]  /*28a0*/  LEA.HI R42, R14, 0x7e, RZ, 0x1a ;  /* 0x0000007e0e2a7811 */ /* 0x000fe200078fd0ff */
[----:B------:R-:W-:Y:S01]  /*28b0*/  IMAD R89, R85, UR4, RZ ;  /* 0x0000000455597c24 */ /* 0x000fe2000f8e02ff */
[-C--:B------:R-:W-:Y:S01]  /*28c0*/  LEA.HI.X.SX32 R73, R58, R97.reuse, 0x2, P6 ;  /* 0x000000613a497211 */ /* 0x080fe200030f16ff */
[----:B------:R-:W-:Y:S01]  /*28d0*/  IMAD R58, R92, 0x2, R54 ;  /* 0x000000025c3a7824 */ /* 0x000fe200078e0236 */
[----:B------:R-:W-:Y:S01]  /*28e0*/  LEA.HI.X.SX32 R167, R60, R97, 0x2, P2 ;  /* 0x000000613ca77211 */ /* 0x000fe200010f16ff */
[----:B------:R-:W-:Y:S01]  /*28f0*/  IMAD R108, R42, R92, RZ ;  /* 0x0000005c2a6c7224 */ /* 0x000fe200078e02ff */
[----:B------:R-:W-:Y:S01]  /*2900*/  SEL R236, R236, R44, !P0 ;  /* 0x0000002cecec7207 */ /* 0x000fe20004000000 */
[----:B------:R-:W-:Y:S01]  /*2910*/  STL [R1+0x38], R105 ;  /* 0x0000386901007387 */ /* 0x000fe20000100800 */
[-C--:B------:R-:W-:Y:S01]  /*2920*/  LEA R184, P6, R64, R99.reuse, 0x2 ;  /* 0x0000006340b87211 */ /* 0x080fe200078c10ff */
[----:B------:R-:W-:Y:S01]  /*2930*/  IMAD R252, R252, UR4, RZ ;  /* 0x00000004fcfc7c24 */ /* 0x000fe2000f8e02ff */
[----:B------:R-:W-:Y:S01]  /*2940*/  LEA R50, P2, R66, R99, 0x2 ;  /* 0x0000006342327211 */ /* 0x000fe200078410ff */
[----:B------:R-:W-:Y:S01]  /*2950*/  STL [R1+0x34], R104 ;  /* 0x0000346801007387 */ /* 0x000fe20000100800 */
[----:B------:R-:W-:Y:S01]  /*2960*/  ISETP.NE.U32.AND P1, PT, R45, RZ, PT ;  /* 0x000000ff2d00720c */ /* 0x000fe20003f25070 */
[----:B------:R-:W-:Y:S01]  /*2970*/  IMAD R251, R251, UR4, RZ ;  /* 0x00000004fbfb7c24 */ /* 0x000fe2000f8e02ff */
[----:B------:R-:W-:Y:S01]  /*2980*/  ISETP.NE.U32.AND P0, PT, R47, RZ, PT ;  /* 0x000000ff2f00720c */ /* 0x000fe20003f05070 */
[----:B------:R-:W-:Y:S01]  /*2990*/  STL [R1+0x30], R103 ;  /* 0x0000306701007387 */ /* 0x000fe20000100800 */
[----:B------:R-:W-:Y:S01]  /*29a0*/  ISETP.GE.AND P4, PT, R0, R224, PT ;  /* 0x000000e00000720c */ /* 0x000fe20003f86270 */
[----:B------:R-:W-:Y:S01]  /*29b0*/  IMAD R250, R250, UR4, RZ ;  /* 0x00000004fafa7c24 */ /* 0x000fe2000f8e02ff */
[C---:B------:R-:W-:Y:S01]  /*29c0*/  LEA.HI R48, R14.reuse, 0x1e, RZ, 0x1a ;  /* 0x0000001e0e307811 */ /* 0x040fe200078fd0ff */
[----:B------:R-:W-:Y:S01]  /*29d0*/  IMAD R249, R249, UR4, RZ ;  /* 0x00000004f9f97c24 */ /* 0x000fe2000f8e02ff */
[----:B------:R-:W-:Y:S01]  /*29e0*/  LEA.HI R47, R14, 0x2e, RZ, 0x1a ;  /* 0x0000002e0e2f7811 */ /* 0x000fe200078fd0ff */
[----:B------:R-:W-:Y:S01]  /*29f0*/  IMAD R248, R248, UR4, RZ ;  /* 0x00000004f8f87c24 */ /* 0x000fe2000f8e02ff */
[----:B------:R-:W-:Y:S01]  /*2a00*/  LEA.HI R45, R14, 0x3e, RZ, 0x1a ;  /* 0x0000003e0e2d7811 */ /* 0x000fe200078fd0ff */
[-C--:B------:R-:W-:Y:S01]  /*2a10*/  IMAD R102, R48, R92.reuse, RZ ;  /* 0x0000005c30667224 */ /* 0x080fe200078e02ff */
[C---:B------:R-:W-:Y:S01]  /*2a20*/  LEA.HI R44, R14.reuse, 0x4e, RZ, 0x1a ;  /* 0x0000004e0e2c7811 */ /* 0x040fe200078fd0ff */
[-C--:B------:R-:W-:Y:S01]  /*2a30*/  IMAD R96, R47, R92.reuse, RZ ;  /* 0x0000005c2f607224 */ /* 0x080fe200078e02ff */
[C---:B------:R-:W-:Y:S01]  /*2a40*/  LEA.HI R43, R14.reuse, 0x5e, RZ, 0x1a ;  /* 0x0000005e0e2b7811 */ /* 0x040fe200078fd0ff */
[-C--:B------:R-:W-:Y:S01]  /*2a50*/  IMAD R95, R45, R92.reuse, RZ ;  /* 0x0000005c2d5f7224 */ /* 0x080fe200078e02ff */
[----:B------:R-:W-:Y:S01]  /*2a60*/  LEA.HI R0, R14, 0x6e, RZ, 0x1a ;  /* 0x0000006e0e007811 */ /* 0x000fe200078fd0ff */
[-C--:B------:R-:W-:Y:S01]  /*2a70*/  IMAD R14, R51, R92.reuse, RZ ;  /* 0x0000005c330e7224 */ /* 0x080fe200078e02ff */
[-C--:B------:R-:W-:Y:S01]  /*2a80*/  LEA.HI.X.SX32 R185, R64, R97.reuse, 0x2, P6 ;  /* 0x0000006140b97211 */ /* 0x080fe200030f16ff */
[-C--:B------:R-:W-:Y:S01]  /*2a90*/  IMAD R109, R43, R92.reuse, RZ ;  /* 0x0000005c2b6d7224 */ /* 0x080fe200078e02ff */
[----:B------:R-:W-:Y:S01]  /*2aa0*/  LEA.HI.X.SX32 R51, R66, R97, 0x2, P2 ;  /* 0x0000006142337211 */ /* 0x000fe200010f16ff */
[-C--:B------:R-:W-:Y:S01]  /*2ab0*/  IMAD R94, R44, R92.reuse, RZ ;  /* 0x0000005c2c5e7224 */ /* 0x080fe200078e02ff */
[-C--:B------:R-:W-:Y:S01]  /*2ac0*/  LEA R42, P6, R68, R99.reuse, 0x2 ;  /* 0x00000063442a7211 */ /* 0x080fe200078c10ff */
[----:B------:R-:W-:Y:S01]  /*2ad0*/  IMAD.SHL.U32 R15, R102, 0x4, RZ ;  /* 0x00000004660f7824 */ /* 0x000fe200078e00ff */
[----:B------:R-:W-:Y:S01]  /*2ae0*/  LEA R30, P2, R16, R99, 0x2 ;  /* 0x00000063101e7211 */ /* 0x000fe200078410ff */
[----:B------:R-:W-:Y:S01]  /*2af0*/  IMAD R0, R0, R92, RZ ;  /* 0x0000005c00007224 */ /* 0x000fe200078e02ff */
[-C--:B------:R-:W-:Y:S01]  /*2b00*/  LEA.HI.X.SX32 R43, R68, R97.reuse, 0x2, P6 ;  /* 0x00000061442b7211 */ /* 0x080fe200030f16ff */
[----:B------:R-:W-:Y:S01]  /*2b10*/  IMAD R68, R92, 0x2, R58 ;  /* 0x000000025c447824 */ /* 0x000fe200078e023a */
[----:B------:R-:W-:Y:S01]  /*2b20*/  LEA.HI.X.SX32 R31, R16, R97, 0x2, P2 ;  /* 0x00000061101f7211 */ /* 0x000fe200010f16ff */
[----:B------:R-:W-:Y:S01]  /*2b30*/  IMAD R247, R247, UR4, RZ ;  /* 0x00000004f7f77c24 */ /* 0x000fe2000f8e02ff */
[-C--:B------:R-:W-:Y:S01]  /*2b40*/  LEA R156, P6, R18, R99.reuse, 0x2 ;  /* 0x00000063129c7211 */ /* 0x080fe200078c10ff */
[----:B------:R-:W-:Y:S01]  /*2b50*/  IMAD R16, R92, 0x2, R68 ;  /* 0x000000025c107824 */ /* 0x000fe200078e0244 */
[----:B------:R-:W-:Y:S01]  /*2b60*/  LEA R46, P2, R20, R99, 0x2 ;  /* 0x00000063142e7211 */ /* 0x000fe200078410ff */
[----:B------:R-:W-:Y:S01]  /*2b70*/  IMAD R246, R246, UR4, RZ ;  /* 0x00000004f6f67c24 */ /* 0x000fe2000f8e02ff */
        /* <DEDUP_REMOVED lines=25> */
[----:B------:R-:W-:Y:S01]  /*2d10*/  IMAD R239, R239, UR4, RZ ;  /* 0x00000004efef7c24 */ /* 0x000fe2000f8e02ff */
[----:B------:R-:W-:Y:S01]  /*2d20*/  LEA.HI.X.SX32 R179, R36, R97, 0x2, P2 ;  /* 0x0000006124b37211 */ /* 0x000fe200010f16ff */
[----:B------:R-:W-:Y:S01]  /*2d30*/  IMAD R238, R238, UR4, RZ ;  /* 0x00000004eeee7c24 */ /* 0x000fe2000f8e02ff */
[-C--:B------:R-:W-:Y:S01]  /*2d40*/  LEA R64, P6, R38, R99.reuse, 0x2 ;  /* 0x0000006326407211 */ /* 0x080fe200078c10ff */
[----:B------:R-:W-:Y:S01]  /*2d50*/  IMAD R237, R237, UR4, RZ ;  /* 0x00000004eded7c24 */ /* 0x000fe2000f8e02ff */
[----:B------:R-:W-:Y:S01]  /*2d60*/  LEA R60, P2, R40, R99, 0x2 ;  /* 0x00000063283c7211 */ /* 0x000fe200078410ff */
[----:B------:R-:W-:Y:S01]  /*2d70*/  UMOV UR5, 0x400 ;  /* 0x0000040000057882 */ /* 0x000fe20000000000 */
[-C--:B------:R-:W-:Y:S01]  /*2d80*/  LEA.HI.X.SX32 R65, R38, R97.reuse, 0x2, P6 ;  /* 0x0000006126417211 */ /* 0x080fe200030f16ff */
[----:B------:R-:W-:Y:S01]  /*2d90*/  IMAD R236, R236, UR4, RZ ;  /* 0x00000004ecec7c24 */ /* 0x000fe2000f8e02ff */
[----:B------:R-:W-:Y:S01]  /*2da0*/  LEA.HI.X.SX32 R61, R40, R97, 0x2, P2 ;  /* 0x00000061283d7211 */ /* 0x000fe200010f16ff */
[----:B------:R-:W-:Y:S01]  /*2db0*/  ULEA UR5, UR36, UR5, 0x18 ;  /* 0x0000000524057291 */ /* 0x000fe2000f8ec03f */
[-C--:B------:R-:W-:Y:S01]  /*2dc0*/  LEA R38, P6, R70, R99.reuse, 0x2 ;  /* 0x0000006346267211 */ /* 0x080fe200078c10ff */
[----:B------:R-:W-:Y:S01]  /*2dd0*/  ULDC.64 UR16, c[0x0][0x208] ;  /* 0x0000820000107ab9 */ /* 0x000fe20000000a00 */
[----:B------:R-:W-:Y:S01]  /*2de0*/  LEA R222, P2, R74, R99, 0x2 ;  /* 0x000000634ade7211 */ /* 0x000fe200078410ff */
[----:B------:R-:W-:Y:S01]  /*2df0*/  ULDC UR11, c[0x0][0x230] ;  /* 0x00008c00000b7ab9 */ /* 0x000fe20000000800 */
[-C--:B------:R-:W-:Y:S01]  /*2e00*/  LEA.HI.X.SX32 R39, R70, R97.reuse, 0x2, P6 ;  /* 0x0000006146277211 */ /* 0x080fe200030f16ff */
[----:B------:R-:W-:Y:S01]  /*2e10*/  IMAD R70, R92, 0x2, R32 ;  /* 0x000000025c467824 */ /* 0x000fe200078e0220 */
[----:B------:R-:W-:Y:S01]  /*2e20*/  LEA.HI.X.SX32 R223, R74, R97, 0x2, P2 ;  /* 0x000000614adf7211 */ /* 0x000fe200010f16ff */
[----:B------:R-:W-:Y:S01]  /*2e30*/  VIADD R235, R2, UR5 ;  /* 0x0000000502eb7c36 */ /* 0x000fe20008000000 */
[----:B------:R-:W-:-:S02]  /*2e40*/  LEA R106, P6, R76, R99, 0x2 ;  /* 0x000000634c6a7211 */ /* 0x000fc400078c10ff */
[----:B------:R-:W-:Y:S02]  /*2e50*/  LEA R100, P2, R78, R99, 0x2 ;  /* 0x000000634e647211 */ /* 0x000fe400078410ff */
[-C--:B------:R-:W-:Y:S02]  /*2e60*/  LEA.HI.X.SX32 R107, R76, R97.reuse, 0x2, P6 ;  /* 0x000000614c6b7211 */ /* 0x080fe400030f16ff */
[----:B------:R-:W-:Y:S02]  /*2e70*/  LEA.HI.X.SX32 R101, R78, R97, 0x2, P2 ;  /* 0x000000614e657211 */ /* 0x000fe400010f16ff */
[-C--:B------:R-:W-:Y:S02]  /*2e80*/  LEA R66, P6, R80, R99.reuse, 0x2 ;  /* 0x0000006350427211 */ /* 0x080fe400078c10ff */
[----:B------:R-:W-:Y:S02]  /*2e90*/  LEA R40, P2, R82, R99, 0x2 ;  /* 0x0000006352287211 */ /* 0x000fe400078410ff */
[----:B------:R-:W-:-:S02]  /*2ea0*/  LEA.HI.X.SX32 R67, R80, R97, 0x2, P6 ;  /* 0x0000006150437211 */ /* 0x000fc400030f16ff */
[----:B------:R-:W-:Y:S02]  /*2eb0*/  LEA.HI.X.SX32 R41, R82, R97, 0x2, P2 ;  /* 0x0000006152297211 */ /* 0x000fe400010f16ff */
[-C--:B------:R-:W-:Y:S02]  /*2ec0*/  LEA R36, P6, R52, R99.reuse, 0x2 ;  /* 0x0000006334247211 */ /* 0x080fe400078c10ff */
[----:B------:R-:W-:Y:S02]  /*2ed0*/  LEA R208, P2, R54, R99, 0x2 ;  /* 0x0000006336d07211 */ /* 0x000fe400078410ff */
[-C--:B------:R-:W-:Y:S01]  /*2ee0*/  LEA.HI.X.SX32 R37, R52, R97.reuse, 0x2, P6 ;  /* 0x0000006134257211 */ /* 0x080fe200030f16ff */
[----:B------:R-:W-:Y:S01]  /*2ef0*/  IMAD R52, R92, 0x2, R70 ;  /* 0x000000025c347824 */ /* 0x000fe200078e0246 */
[----:B------:R-:W-:Y:S02]  /*2f00*/  LEA.HI.X.SX32 R209, R54, R97, 0x2, P2 ;  /* 0x0000006136d17211 */ /* 0x000fe400010f16ff */
[-C--:B------:R-:W-:Y:S01]  /*2f10*/  LEA R204, P6, R58, R99.reuse, 0x2 ;  /* 0x000000633acc7211 */ /* 0x080fe200078c10ff */
[----:B------:R-:W-:Y:S01]  /*2f20*/  IMAD R54, R92, 0x4, R52 ;  /* 0x000000045c367824 */ /* 0x000fe200078e0234 */
[----:B------:R-:W-:-:S02]  /*2f30*/  LEA R192, P2, R68, R99, 0x2 ;  /* 0x0000006344c07211 */ /* 0x000fc400078410ff */
[-C--:B------:R-:W-:Y:S02]  /*2f40*/  LEA.HI.X.SX32 R205, R58, R97.reuse, 0x2, P6 ;  /* 0x000000613acd7211 */ /* 0x080fe400030f16ff */
[----:B------:R-:W-:Y:S02]  /*2f50*/  LEA.HI.X.SX32 R193, R68, R97, 0x2, P2 ;  /* 0x0000006144c17211 */ /* 0x000fe400010f16ff */
[-C--:B------:R-:W-:Y:S02]  /*2f60*/  LEA R188, P6, R16, R99.reuse, 0x2 ;  /* 0x0000006310bc7211 */ /* 0x080fe400078c10ff */
[----:B------:R-:W-:Y:S02]  /*2f70*/  LEA R172, P2, R18, R99, 0x2 ;  /* 0x0000006312ac7211 */ /* 0x000fe400078410ff */
[-C--:B------:R-:W-:Y:S01]  /*2f80*/  LEA.HI.X.SX32 R189, R16, R97.reuse, 0x2, P6 ;  /* 0x0000006110bd7211 */ /* 0x080fe200030f16ff */
[----:B------:R-:W-:Y:S01]  /*2f90*/  IMAD R16, R92, 0x2, R54 ;  /* 0x000000025c107824 */ /* 0x000fe200078e0236 */
[----:B------:R-:W-:-:S02]  /*2fa0*/  LEA.HI.X.SX32 R173, R18, R97, 0x2, P2 ;  /* 0x0000006112ad7211 */ /* 0x000fc400010f16ff */
[-C--:B------:R-:W-:Y:S01]  /*2fb0*/  LEA R196, P6, R20, R99.reuse, 0x2 ;  /* 0x0000006314c47211 */ /* 0x080fe200078c10ff */
[----:B------:R-:W-:Y:S01]  /*2fc0*/  IMAD R18, R92, 0x2, R16 ;  /* 0x000000025c127824 */ /* 0x000fe200078e0210 */
[----:B------:R-:W-:Y:S02]  /*2fd0*/  LEA R218, P2, R22, R99, 0x2 ;  /* 0x0000006316da7211 */ /* 0x000fe400078410ff */
[-C--:B------:R-:W-:Y:S01]  /*2fe0*/  LEA.HI.X.SX32 R197, R20, R97.reuse, 0x2, P6 ;  /* 0x0000006114c57211 */ /* 0x080fe200030f16ff */
[----:B------:R-:W-:Y:S01]  /*2ff0*/  IMAD R20, R92, 0x2, R18 ;  /* 0x000000025c147824 */ /* 0x000fe200078e0212 */
[----:B------:R-:W-:Y:S02]  /*3000*/  LEA.HI.X.SX32 R219, R22, R97, 0x2, P2 ;  /* 0x0000006116db7211 */ /* 0x000fe400010f16ff */
[-C--:B------:R-:W-:Y:S01]  /*3010*/  LEA R214, P6, R24, R99.reuse, 0x2 ;  /* 0x0000006318d67211 */ /* 0x080fe200078c10ff */
[----:B------:R-:W-:Y:S01]  /*3020*/  IMAD R22, R92, 0x2, R20 ;  /* 0x000000025c167824 */ /* 0x000fe200078e0214 */
[----:B------:R-:W-:-:S02]  /*3030*/  LEA R34, P2, R28, R99, 0x2 ;  /* 0x000000631c227211 */ /* 0x000fc400078410ff */
[-C--:B------:R-:W-:Y:S01]  /*3040*/  LEA.HI.X.SX32 R215, R24, R97.reuse, 0x2, P6 ;  /* 0x0000006118d77211 */ /* 0x080fe200030f16ff */
[----:B------:R-:W-:Y:S01]  /*3050*/  IMAD R24, R92, 0x2, R22 ;  /* 0x000000025c187824 */ /* 0x000fe200078e0216 */
[----:B------:R-:W-:Y:S02]  /*3060*/  LEA.HI.X.SX32 R35, R28, R97, 0x2, P2 ;  /* 0x000000611c237211 */ /* 0x000fe400010f16ff */
[-C--:B------:R-:W-:Y:S02]  /*3070*/  LEA R76, P6, R32, R99.reuse, 0x2 ;  /* 0x00000063204c7211 */ /* 0x080fe400078c10ff */
[----:B------:R-:W-:Y:S02]  /*3080*/  LEA R74, P2, R70, R99, 0x2 ;  /* 0x00000063464a7211 */ /* 0x000fe400078410ff */
[-C--:B------:R-:W-:Y:S02]  /*3090*/  LEA.HI.X.SX32 R77, R32, R97.reuse, 0x2, P6 ;  /* 0x00000061204d7211 */ /* 0x080fe400030f16ff */
[----:B------:R-:W-:-:S02]  /*30a0*/  LEA.HI.X.SX32 R75, R70, R97, 0x2, P2 ;  /* 0x00000061464b7211 */ /* 0x000fc400010f16ff */
[-C--:B------:R-:W-:Y:S02]  /*30b0*/  LEA R32, P2, R54, R99.reuse, 0x2 ;  /* 0x0000006336207211 */ /* 0x080fe400078410ff */
[----:B------:R-:W-:Y:S02]  /*30c0*/  LEA R58, P6, R52, R99, 0x2 ;  /* 0x00000063343a7211 */ /* 0x000fe400078c10ff */
[----:B------:R-:W-:Y:S02]  /*30d0*/  LEA.HI.X.SX32 R33, R54, R97, 0x2, P2 ;  /* 0x0000006136217211 */ /* 0x000fe400010f16ff */
[----:B------:R-:W-:Y:S02]  /*30e0*/  LEA R206, P2, R18, R99, 0x2 ;  /* 0x0000006312ce7211 */ /* 0x000fe400078410ff */
[-C--:B------:R-:W-:Y:S01]  /*30f0*/  LEA.HI.X.SX32 R59, R52, R97.reuse, 0x2, P6 ;  /* 0x00000061343b7211 */ /* 0x080fe200030f16ff */
[----:B------:R-:W-:Y:S01]  /*3100*/  IMAD R52, R92, 0x2, R24 ;  /* 0x000000025c347824 */ /* 0x000fe200078e0218 */
[----:B------:R-:W-:Y:S01]  /*3110*/  LEA.HI.X.SX32 R207, R18, R97, 0x2, P2 ;  /* 0x0000006112cf7211 */ /* 0x000fe200010f16ff */
[----:B------:R-:W-:Y:S01]  /*3120*/  IMAD.SHL.U32 R18, R94, 0x4, RZ ;  /* 0x000000045e127824 */ /* 0x000fe200078e00ff */
[----:B------:R-:W-:-:S02]  /*3130*/  LEA R174, P2, R22, R99, 0x2 ;  /* 0x0000006316ae7211 */ /* 0x000fc400078410ff */
[----:B------:R-:W-:Y:S02]  /*3140*/  LEA R28, P6, R16, R99, 0x2 ;  /* 0x00000063101c7211 */ /* 0x000fe400078c10ff */
[----:B------:R-:W-:Y:S01]  /*3150*/  LEA.HI.X.SX32 R175, R22, R97, 0x2, P2 ;  /* 0x0000006116af7211 */ /* 0x000fe200010f16ff */
[----:B------:R-:W-:Y:S01]  /*3160*/  IMAD.SHL.U32 R22, R108, 0x4, RZ ;  /* 0x000000046c167824 */ /* 0x000fe200078e00ff */
[----:B------:R-:W-:Y:S02]  /*3170*/  LEA R170, P2, R52, R99, 0x2 ;  /* 0x0000006334aa7211 */ /* 0x000fe400078410ff */
[-C--:B------:R-:W-:Y:S01]  /*3180*/  LEA.HI.X.SX32 R29, R16, R97.reuse, 0x2, P6 ;  /* 0x00000061101d7211 */ /* 0x080fe200030f16ff */
[----:B------:R-:W-:Y:S01]  /*3190*/  IMAD.SHL.U32 R16, R96, 0x4, RZ ;  /* 0x0000000460107824 */ /* 0x000fe200078e00ff */
[----:B------:R-:W-:Y:S02]  /*31a0*/  LEA.HI.X.SX32 R171, R52, R97, 0x2, P2 ;  /* 0x0000006134ab7211 */ /* 0x000fe400010f16ff */
[----:B------:R-:W-:-:S02]  /*31b0*/  LEA R68, P2, R5, R99, 0x2 ;  /* 0x0000006305447211 */ /* 0x000fc400078410ff */
[C---:B------:R-:W-:Y:S02]  /*31c0*/  LEA R200, P6, R20.reuse, R99, 0x2 ;  /* 0x0000006314c87211 */ /* 0x040fe400078c10ff */
[----:B------:R-:W-:Y:S01]  /*31d0*/  LEA.HI.X.SX32 R69, R5, R97, 0x2, P2 ;  /* 0x0000006105457211 */ /* 0x000fe200010f16ff */
[----:B--2---:R-:W-:Y:S01]  /*31e0*/  IMAD R5, R27, UR4, RZ ;  /* 0x000000041b057c24 */ /* 0x004fe2000f8e02ff */
[C---:B------:R-:W-:Y:S02]  /*31f0*/  LEA R82, P2, R7.reuse, R99, 0x2 ;  /* 0x0000006307527211 */ /* 0x040fe400078410ff */
[-C--:B------:R-:W-:Y:S01]  /*3200*/  LEA.HI.X.SX32 R201, R20, R97.reuse, 0x2, P6 ;  /* 0x0000006114c97211 */ /* 0x080fe200030f16ff */
[----:B------:R-:W-:Y:S01]  /*3210*/  IMAD.SHL.U32 R20, R0, 0x4, RZ ;  /* 0x0000000400147824 */ /* 0x000fe200078e00ff */
[----:B------:R-:W-:Y:S01]  /*3220*/  LEA.HI.X.SX32 R83, R7, R97, 0x2, P2 ;  /* 0x0000006107537211 */ /* 0x000fe200010f16ff */
[----:B-1----:R-:W-:Y:S01]  /*3230*/  IMAD R7, R84, UR4, RZ ;  /* 0x0000000454077c24 */ /* 0x002fe2000f8e02ff */
[----:B------:R-:W-:-:S02]  /*3240*/  LEA R80, P2, R9, R99, 0x2 ;  /* 0x0000006309507211 */ /* 0x000fc400078410ff */
[----:B------:R-:W-:Y:S02]  /*3250*/  LEA R186, P6, R24, R99, 0x2 ;  /* 0x0000006318ba7211 */ /* 0x000fe400078c10ff */
[----:B------:R-:W-:Y:S02]  /*3260*/  LEA.HI.X.SX32 R81, R9, R97, 0x2, P2 ;  /* 0x0000006109517211 */ /* 0x000fe400010f16ff */
[C---:B------:R-:W-:Y:S02]  /*3270*/  LEA R146, P2, R14.reuse, R99, 0x2 ;  /* 0x000000630e927211 */ /* 0x040fe400078410ff */
[----:B------:R-:W-:Y:S02]  /*3280*/  SEL R17, R23, RZ, !P4 ;  /* 0x000000ff17117207 */ /* 0x000fe40006000000 */
[----:B------:R-:W-:Y:S02]  /*3290*/  LEA.HI.X.SX32 R147, R14, R97, 0x2, P2 ;  /* 0x000000610e937211 */ /* 0x000fe400010f16ff */
[----:B------:R-:W-:-:S02]  /*32a0*/  LEA R52, P2, R12, R99, 0x2 ;  /* 0x000000630c347211 */ /* 0x000fc400078410ff */
[-C--:B------:R-:W-:Y:S02]  /*32b0*/  LEA.HI.X.SX32 R187, R24, R97.reuse, 0x2, P6 ;  /* 0x0000006118bb7211 */ /* 0x080fe400030f16ff */
[----:B------:R-:W-:Y:S02]  /*32c0*/  LEA.HI.X.SX32 R53, R12, R97, 0x2, P2 ;  /* 0x000000610c357211 */ /* 0x000fe400010f16ff */
[-C--:B------:R-:W-:Y:S02]  /*32d0*/  IADD3 R180, P2, R15, R99.reuse, RZ ;  /* 0x000000630fb47210 */ /* 0x080fe40007f5e0ff */
[----:B------:R-:W-:Y:S02]  /*32e0*/  LEA R90, P6, R4, R99, 0x2 ;  /* 0x00000063045a7211 */ /* 0x000fe400078c10ff */
[----:B------:R-:W-:Y:S01]  /*32f0*/  ISETP.NE.U32.AND P3, PT, R17, RZ, PT ;  /* 0x000000ff1100720c */ /* 0x000fe20003f65070 */
[----:B------:R-:W-:Y:S01]  /*3300*/  IMAD.SHL.U32 R17, R95, 0x4, RZ ;  /* 0x000000045f117824 */ /* 0x000fe200078e00ff */
[-C--:B------:R-:W-:Y:S01]  /*3310*/  LEA.HI.X.SX32 R181, R102, R97.reuse, 0x2, P2 ;  /* 0x0000006166b57211 */ /* 0x080fe200010f16ff */
[----:B------:R-:W-:Y:S01]  /*3320*/  IMAD R102, R87, UR4, RZ ;  /* 0x0000000457667c24 */ /* 0x000fe2000f8e02ff */
[----:B------:R-:W-:Y:S01]  /*3330*/  LEA.HI.X.SX32 R91, R4, R97, 0x2, P6 ;  /* 0x00000061045b7211 */ /* 0x000fe200030f16ff */
[----:B------:R-:W-:Y:S01]  /*3340*/  IMAD R87, R56, UR4, RZ ;  /* 0x0000000438577c24 */ /* 0x000fe2000f8e02ff */
[-C--:B------:R-:W-:Y:S01]  /*3350*/  IADD3 R78, P2, R16, R99.reuse, RZ ;  /* 0x00000063104e7210 */ /* 0x080fe20007f5e0ff */
[----:B------:R-:W-:Y:S01]  /*3360*/  IMAD R4, R49, UR4, RZ ;  /* 0x0000000431047c24 */ /* 0x000fe2000f8e02ff */
[----:B------:R-:W-:Y:S01]  /*3370*/  ISETP.GE.AND P5, PT, R233, R224, PT ;  /* 0x000000e0e900720c */ /* 0x000fe20003fa6270 */
[----:B------:R1:W-:Y:S01]  /*3380*/  STL [R1+0x2c], R102 ;  /* 0x00002c6601007387 */ /* 0x0003e20000100800 */
[----:B------:R-:W-:-:S02]  /*3390*/  LEA R118, P6, R6, R99, 0x2 ;  /* 0x0000006306767211 */ /* 0x000fc400078c10ff */
[-C--:B------:R-:W-:Y:S01]  /*33a0*/  LEA.HI.X.SX32 R79, R96, R97.reuse, 0x2, P2 ;  /* 0x00000061604f7211 */ /* 0x080fe200010f16ff */
[----:B------:R-:W-:Y:S01]  /*33b0*/  IMAD R96, R88, UR4, RZ ;  /* 0x0000000458607c24 */ /* 0x000fe2000f8e02ff */
[----:B------:R-:W-:Y:S01]  /*33c0*/  SEL R19, R23, RZ, !P5 ;  /* 0x000000ff17137207 */ /* 0x000fe20006800000 */
[----:B------:R-:W-:Y:S01]  /*33d0*/  IMAD R88, R86, UR4, RZ ;  /* 0x0000000456587c24 */ /* 0x000fe2000f8e02ff */
[----:B------:R-:W-:Y:S01]  /*33e0*/  LEA.HI.X.SX32 R119, R6, R97, 0x2, P6 ;  /* 0x0000006106777211 */ /* 0x000fe200030f16ff */
[----:B------:R-:W-:Y:S01]  /*33f0*/  IMAD R86, R57, UR4, RZ ;  /* 0x0000000439567c24 */ /* 0x000fe2000f8e02ff */
[-C--:B------:R-:W-:Y:S01]  /*3400*/  IADD3 R176, P2, R17, R99.reuse, RZ ;  /* 0x0000006311b07210 */ /* 0x080fe20007f5e0ff */
[----:B------:R-:W-:Y:S01]  /*3410*/  IMAD R6, R26, UR4, RZ ;  /* 0x000000041a067c24 */ /* 0x000fe2000f8e02ff */
[C---:B------:R-:W-:Y:S01]  /*3420*/  LEA R70, P6, R8.reuse, R99, 0x2 ;  /* 0x0000006308467211 */ /* 0x040fe200078c10ff */
[----:B------:R-:W-:Y:S01]  /*3430*/  STL [R1+0x28], R96 ;  /* 0x0000286001007387 */ /* 0x000fe20000100800 */
[----:B------:R-:W-:Y:S01]  /*3440*/  ISETP.NE.U32.AND P4, PT, R19, RZ, PT ;  /* 0x000000ff1300720c */ /* 0x000fe20003f85070 */
[----:B------:R-:W-:Y:S01]  /*3450*/  IMAD.SHL.U32 R19, R109, 0x4, RZ ;  /* 0x000000046d137824 */ /* 0x000fe200078e00ff */
[-C--:B------:R-:W-:Y:S01]  /*3460*/  LEA.HI.X.SX32 R177, R95, R97.reuse, 0x2, P2 ;  /* 0x000000615fb17211 */ /* 0x080fe200010f16ff */
[----:B------:R-:W-:Y:S01]  /*3470*/  STL [R1+0x24], R93 ;  /* 0x0000245d01007387 */ /* 0x000fe20000100800 */
[----:B------:R-:W-:-:S02]  /*3480*/  LEA.HI.X.SX32 R71, R8, R97, 0x2, P6 ;  /* 0x0000006108477211 */ /* 0x000fc400030f16ff */
[-C--:B------:R-:W-:Y:S01]  /*3490*/  IADD3 R62, P2, R18, R99.reuse, RZ ;  /* 0x00000063123e7210 */ /* 0x080fe20007f5e0ff */
[----:B------:R-:W-:Y:S01]  /*34a0*/  STL [R1+0x20], R89 ;  /* 0x0000205901007387 */ /* 0x000fe20000100800 */
[----:B------:R-:W-:Y:S02]  /*34b0*/  LEA R136, P6, R10, R99, 0x2 ;  /* 0x000000630a887211 */ /* 0x000fe400078c10ff */
[-C--:B------:R-:W-:Y:S01]  /*34c0*/  LEA.HI.X.SX32 R63, R94, R97.reuse, 0x2, P2 ;  /* 0x000000615e3f7211 */ /* 0x080fe200010f16ff */
[----:B------:R-:W-:Y:S01]  /*34d0*/  STL [R1+0x1c], R88 ;  /* 0x00001c5801007387 */ /* 0x000fe20000100800 */
[----:B------:R-:W-:Y:S02]  /*34e0*/  LEA.HI.X.SX32 R137, R10, R97, 0x2, P6 ;  /* 0x000000610a897211 */ /* 0x000fe400030f16ff */
[-C--:B------:R-:W-:Y:S01]  /*34f0*/  IADD3 R94, P2, R19, R99.reuse, RZ ;  /* 0x00000063135e7210 */ /* 0x080fe20007f5e0ff */
[----:B------:R-:W-:Y:S01]  /*3500*/  STL [R1+0x18], R87 ;  /* 0x0000185701007387 */ /* 0x000fe20000100800 */
[----:B------:R-:W-:-:S02]  /*3510*/  LEA R54, P6, R11, R99, 0x2 ;  /* 0x000000630b367211 */ /* 0x000fc400078c10ff */
[-C--:B------:R-:W-:Y:S01]  /*3520*/  LEA.HI.X.SX32 R95, R109, R97.reuse, 0x2, P2 ;  /* 0x000000616d5f7211 */ /* 0x080fe200010f16ff */
[----:B------:R2:W-:Y:S01]  /*3530*/  STL [R1+0x14], R86 ;  /* 0x0000145601007387 */ /* 0x0005e20000100800 */
[----:B------:R-:W-:Y:S01]  /*3540*/  ISETP.NE.U32.AND P5, PT, R21, RZ, PT ;  /* 0x000000ff1500720c */ /* 0x000fe20003fa5070 */
[----:B------:R-:W-:Y:S01]  /*3550*/  IMAD.SHL.U32 R21, R234, 0x4, RZ ;  /* 0x00000004ea157824 */ /* 0x000fe200078e00ff */
[----:B------:R-:W-:Y:S01]  /*3560*/  LEA.HI.X.SX32 R55, R11, R97, 0x2, P6 ;  /* 0x000000610b377211 */ /* 0x000fe200030f16ff */
[----:B------:R-:W-:Y:S01]  /*3570*/  STL [R1+0x10], R7 ;  /* 0x0000100701007387 */ /* 0x000fe20000100800 */
[-C--:B------:R-:W-:Y:S02]  /*3580*/  IADD3 R56, P2, R20, R99.reuse, RZ ;  /* 0x0000006314387210 */ /* 0x080fe40007f5e0ff */
[----:B------:R-:W-:Y:S01]  /*3590*/  LEA R220, P6, R13, R99, 0x2 ;  /* 0x000000630ddc7211 */ /* 0x000fe200078c10ff */
[----:B------:R-:W-:Y:S01]  /*35a0*/  STL [R1+0xc], R6 ;  /* 0x00000c0601007387 */ /* 0x000fe20000100800 */
[-C--:B------:R-:W-:Y:S01]  /*35b0*/  LEA.HI.X.SX32 R57, R0, R97.reuse, 0x2, P2 ;  /* 0x0000006100397211 */ /* 0x080fe200010f16ff */
[----:B------:R-:W-:Y:S01]  /*35c0*/  IMAD R0, R25, UR4, RZ ;  /* 0x0000000419007c24 */ /* 0x000fe2000f8e02ff */
[----:B------:R-:W-:Y:S01]  /*35d0*/  LEA.HI.X.SX32 R221, R13, R97, 0x2, P6 ;  /* 0x000000610ddd7211 */ /* 0x000fe200030f16ff */
[----:B------:R-:W-:Y:S01]  /*35e0*/  STL [R1+0x8], R5 ;  /* 0x0000080501007387 */ /* 0x000fe20000100800 */
[----:B------:R-:W-:-:S02]  /*35f0*/  IADD3 R84, P2, R22, R99, RZ ;  /* 0x0000006316547210 */ /* 0x000fc40007f5e0ff */
[----:B------:R-:W-:Y:S01]  /*3600*/  IADD3 R98, P6, R21, UR20, RZ ;  /* 0x0000001415627c10 */ /* 0x000fe2000ffde0ff */
[----:B------:R-:W-:Y:S01]  /*3610*/  STL [R1+0x4], R4 ;  /* 0x0000040401007387 */ /* 0x000fe20000100800 */
[----:B------:R-:W-:Y:S02]  /*3620*/  LEA.HI.X.SX32 R85, R108, R97, 0x2, P2 ;  /* 0x000000616c557211 */ /* 0x000fe400010f16ff */
[----:B------:R-:W-:Y:S01]  /*3630*/  LEA.HI.X.SX32 R24, R234, UR21, 0x2, P6 ;  /* 0x00000015ea187c11 */ /* 0x000fe2000b0f16ff */
[----:B------:R3:W-:Y:S01]  /*3640*/  STL [R1], R0 ;  /* 0x0000000001007387 */ /* 0x0007e20000100800 */
[CC--:B------:R-:W-:Y:S02]  /*3650*/  LEA R168, P2, R105.reuse, R98.reuse, 0x2 ;  /* 0x0000006269a87211 */ /* 0x0c0fe400078410ff */
[----:B------:R-:W-:Y:S01]  /*3660*/  LEA R160, P6, R104, R98, 0x2 ;  /* 0x0000006268a07211 */ /* 0x000fe200078c10ff */
[----:B------:R-:W-:Y:S01]  /*3670*/  @!PT LDS RZ, [RZ] ;  /* 0x00000000fffff984 */ /* 0x000fe20000000800 */
[----:B------:R-:W-:Y:S01]  /*3680*/  @!PT LDS RZ, [RZ] ;  /* 0x00000000fffff984 */ /* 0x000fe20000000800 */
[----:B------:R-:W-:Y:S01]  /*3690*/  @!PT LDS RZ, [RZ] ;  /* 0x00000000fffff984 */ /* 0x000fe20000000800 */
[----:B------:R4:W-:Y:S01]  /*36a0*/  LDGSTS.E [R235], desc[UR16][R90.64], P1 ;  /* 0x000000005aeb7fae */ /* 0x0009e20008921850 */
[----:B------:R-:W-:-:S02]  /*36b0*/  LEA.HI.X.SX32 R169, R105, R24, 0x2, P2 ;  /* 0x0000001869a97211 */ /* 0x000fc400010f16ff */
[C---:B------:R-:W-:Y:S01]  /*36c0*/  LEA R150, P2, R103.reuse, R98, 0x2 ;  /* 0x0000006267967211 */ /* 0x040fe200078410ff */
[----:B------:R-:W-:Y:S01]  /*36d0*/  LDGSTS.E [R235+0x8], desc[UR16][R68.64], P3 ;  /* 0x0000800044eb7fae */ /* 0x000fe20009921850 */
[----:B------:R-:W-:Y:S02]  /*36e0*/  LEA.HI.X.SX32 R161, R104, R24, 0x2, P6 ;  /* 0x0000001868a17211 */ /* 0x000fe400030f16ff */
[----:B------:R-:W-:Y:S01]  /*36f0*/  LEA R140, P6, R102, R98, 0x2 ;  /* 0x00000062668c7211 */ /* 0x000fe200078c10ff */
[----:B------:R-:W-:Y:S01]  /*3700*/  LDGSTS.E [R235+0x2000], desc[UR16][R72.64], P4 ;  /* 0x0200000048eb7fae */ /* 0x000fe2000a121850 */
[----:B------:R-:W-:Y:S02]  /*3710*/  LEA.HI.X.SX32 R151, R103, R24, 0x2, P2 ;  /* 0x0000001867977211 */ /* 0x000fe400010f16ff */
[----:B------:R-:W-:Y:S01]  /*3720*/  LEA R130, P2, R96, R98, 0x2 ;  /* 0x0000006260827211 */ /* 0x000fe200078410ff */
[----:B------:R-:W-:Y:S01]  /*3730*/  LDGSTS.E [R235+0x2008], desc[UR16][R166.64], P5 ;  /* 0x02008000a6eb7fae */ /* 0x000fe2000a921850 */
[----:B------:R-:W-:-:S02]  /*3740*/  LEA.HI.X.SX32 R141, R102, R24, 0x2, P6 ;  /* 0x00000018668d7211 */ /* 0x000fc400030f16ff */
[----:B------:R-:W-:Y:S02]  /*3750*/  LEA R122, P6, R93, R98, 0x2 ;  /* 0x000000625d7a7211 */ /* 0x000fe400078c10ff */
[----:B------:R-:W-:Y:S02]  /*3760*/  LEA.HI.X.SX32 R131, R96, R24, 0x2, P2 ;  /* 0x0000001860837211 */ /* 0x000fe400010f16ff */
[----:B------:R-:W-:Y:S02]  /*3770*/  LEA R114, P2, R89, R98, 0x2 ;  /* 0x0000006259727211 */ /* 0x000fe400078410ff */
[----:B------:R-:W-:Y:S02]  /*3780*/  LEA.HI.X.SX32 R123, R93, R24, 0x2, P6 ;  /* 0x000000185d7b7211 */ /* 0x000fe400030f16ff */
[----:B-1----:R-:W-:Y:S02]  /*3790*/  LEA R102, P6, R88, R98, 0x2 ;  /* 0x0000006258667211 */ /* 0x002fe400078c10ff */
[----:B------:R-:W-:-:S02]  /*37a0*/  LEA.HI.X.SX32 R115, R89, R24, 0x2, P2 ;  /* 0x0000001859737211 */ /* 0x000fc400010f16ff */
[C---:B------:R-:W-:Y:S02]  /*37b0*/  LEA R164, P2, R87.reuse, R98, 0x2 ;  /* 0x0000006257a47211 */ /* 0x040fe400078410ff */
[----:B------:R-:W-:Y:S02]  /*37c0*/  LEA.HI.X.SX32 R103, R88, R24, 0x2, P6 ;  /* 0x0000001858677211 */ /* 0x000fe400030f16ff */
[C---:B------:R-:W-:Y:S02]  /*37d0*/  LEA R158, P6, R86.reuse, R98, 0x2 ;  /* 0x00000062569e7211 */ /* 0x040fe400078c10ff */
[----:B------:R-:W-:Y:S02]  /*37e0*/  LEA.HI.X.SX32 R165, R87, R24, 0x2, P2 ;  /* 0x0000001857a57211 */ /* 0x000fe400010f16ff */
[----:B------:R-:W-:Y:S02]  /*37f0*/  LEA R148, P2, R7, R98, 0x2 ;  /* 0x0000006207947211 */ /* 0x000fe400078410ff */
[----:B------:R-:W-:-:S02]  /*3800*/  LEA.HI.X.SX32 R159, R86, R24, 0x2, P6 ;  /* 0x00000018569f7211 */ /* 0x000fc400030f16ff */
[C---:B------:R-:W-:Y:S02]  /*3810*/  LEA R138, P6, R6.reuse, R98, 0x2 ;  /* 0x00000062068a7211 */ /* 0x040fe400078c10ff */
[----:B------:R-:W-:Y:S02]  /*3820*/  LEA.HI.X.SX32 R149, R7, R24, 0x2, P2 ;  /* 0x0000001807957211 */ /* 0x000fe400010f16ff */
[C---:B------:R-:W-:Y:S02]  /*3830*/  LEA R128, P2, R5.reuse, R98, 0x2 ;  /* 0x0000006205807211 */ /* 0x040fe400078410ff */
[----:B------:R-:W-:Y:S02]  /*3840*/  LEA.HI.X.SX32 R139, R6, R24, 0x2, P6 ;  /* 0x00000018068b7211 */ /* 0x000fe400030f16ff */
[----:B------:R-:W-:Y:S02]  /*3850*/  LEA R120, P6, R4, R98, 0x2 ;  /* 0x0000006204787211 */ /* 0x000fe400078c10ff */
[----:B------:R-:W-:-:S02]  /*3860*/  LEA.HI.X.SX32 R129, R5, R24, 0x2, P2 ;  /* 0x0000001805817211 */ /* 0x000fc400010f16ff */
[----:B------:R-:W-:Y:S02]  /*3870*/  LEA R110, P2, R0, R98, 0x2 ;  /* 0x00000062006e7211 */ /* 0x000fe400078410ff */
[----:B------:R-:W-:Y:S02]  /*3880*/  LEA.HI.X.SX32 R121, R4, R24, 0x2, P6 ;  /* 0x0000001804797211 */ /* 0x000fe400030f16ff */
[----:B--2---:R-:W-:Y:S02]  /*3890*/  LEA R86, P6, R252, R98, 0x2 ;  /* 0x00000062fc567211 */ /* 0x004fe400078c10ff */
        /* <DEDUP_REMOVED lines=33> */
[----:B------:R-:W-:Y:S02]  /*3ab0*/  ISETP.GE.AND P2, PT, R231, R224, PT ;  /* 0x000000e0e700720c */ /* 0x000fe40003f46270 */
[----:B------:R-:W-:Y:S02]  /*3ac0*/  LOP3.LUT R229, R3, 0x60, RZ, 0xfc, !PT ;  /* 0x0000006003e57812 */ /* 0x000fe400078efcff */
[----:B------:R-:W-:Y:S02]  /*3ad0*/  LEA.HI.X.SX32 R99, R236, R24, 0x2, P6 ;  /* 0x00000018ec637211 */ /* 0x000fe400030f16ff */
[----:B------:R-:W-:Y:S02]  /*3ae0*/  ISETP.GE.AND P6, PT, R230, R224, PT ;  /* 0x000000e0e600720c */ /* 0x000fe40003fc6270 */
[----:B------:R-:W-:Y:S02]  /*3af0*/  SEL R25, R23, RZ, !P2 ;  /* 0x000000ff17197207 */ /* 0x000fe40005000000 */
[----:B---3--:R-:W-:-:S02]  /*3b00*/  LOP3.LUT R0, R3, 0x62, RZ, 0xfc, !PT ;  /* 0x0000006203007812 */ /* 0x008fc400078efcff */
[-C--:B------:R-:W-:Y:S02]  /*3b10*/  ISETP.GE.AND P2, PT, R229, R224.reuse, PT ;  /* 0x000000e0e500720c */ /* 0x080fe40003f46270 */
[----:B------:R-:W-:Y:S02]  /*3b20*/  SEL R24, R23, RZ, !P6 ;  /* 0x000000ff17187207 */ /* 0x000fe40007000000 */
[----:B------:R-:W-:Y:S02]  /*3b30*/  ISETP.NE.U32.AND P1, PT, R25, RZ, PT ;  /* 0x000000ff1900720c */ /* 0x000fe40003f25070 */
[----:B------:R-:W-:Y:S02]  /*3b40*/  ISETP.GE.AND P6, PT, R0, R224, PT ;  /* 0x000000e00000720c */ /* 0x000fe40003fc6270 */
[----:B------:R-:W-:Y:S02]  /*3b50*/  SEL R25, R23, RZ, !P2 ;  /* 0x000000ff17197207 */ /* 0x000fe40005000000 */
[----:B------:R-:W-:-:S02]  /*3b60*/  LOP3.LUT R5, R3, 0x4, RZ, 0xfc, !PT ;  /* 0x0000000403057812 */ /* 0x000fc400078efcff */
[----:B------:R-:W-:Y:S02]  /*3b70*/  ISETP.NE.U32.AND P2, PT, R24, RZ, PT ;  /* 0x000000ff1800720c */ /* 0x000fe40003f45070 */
[----:B------:R-:W-:Y:S02]  /*3b80*/  SEL R24, R23, RZ, !P6 ;  /* 0x000000ff17187207 */ /* 0x000fe40007000000 */
[----:B------:R-:W-:Y:S01]  /*3b90*/  ISETP.NE.U32.AND P3, PT, R25, RZ, PT ;  /* 0x000000ff1900720c */ /* 0x000fe20003f65070 */
[----:B------:R-:W-:Y:S01]  /*3ba0*/  LDGSTS.E [R235+0x4000], desc[UR16][R64.64], P1 ;  /* 0x0400000040eb7fae */ /* 0x000fe20008921850 */
[----:B------:R-:W-:Y:S02]  /*3bb0*/  ISETP.GE.AND P4, PT, R5, R224, PT ;  /* 0x000000e00500720c */ /* 0x000fe40003f86270 */
[----:B------:R-:W-:Y:S02]  /*3bc0*/  LOP3.LUT R0, R3, 0x6, RZ, 0xfc, !PT ;  /* 0x0000000603007812 */ /* 0x000fe400078efcff */
[----:B------:R-:W-:-:S02]  /*3bd0*/  ISETP.NE.U32.AND P6, PT, R24, RZ, PT ;  /* 0x000000ff1800720c */ /* 0x000fc40003fc5070 */
[----:B------:R-:W-:Y:S01]  /*3be0*/  LOP3.LUT R4, R3, 0x24, RZ, 0xfc, !PT ;  /* 0x0000002403047812 */ /* 0x000fe200078efcff */
[----:B------:R-:W-:Y:S01]  /*3bf0*/  LDGSTS.E [R235+0x4008], desc[UR16][R60.64], P2 ;  /* 0x040080003ceb7fae */ /* 0x000fe20009121850 */
[----:B------:R-:W-:Y:S02]  /*3c00*/  SEL R25, R23, RZ, !P4 ;  /* 0x000000ff17197207 */ /* 0x000fe40006000000 */
[-C--:B------:R-:W-:Y:S01]  /*3c10*/  ISETP.GE.AND P5, PT, R0, R224.reuse, PT ;  /* 0x000000e00000720c */ /* 0x080fe20003fa6270 */
[----:B------:R-:W-:Y:S01]  /*3c20*/  LDGSTS.E [R235+0x6000], desc[UR16][R196.64], P3 ;  /* 0x06000000c4eb7fae */ /* 0x000fe20009921850 */
[----:B------:R-:W-:Y:S02]  /*3c30*/  LOP3.LUT R0, R3, 0x26, RZ, 0xfc, !PT ;  /* 0x0000002603007812 */ /* 0x000fe400078efcff */
[----:B------:R-:W-:Y:S02]  /*3c40*/  ISETP.GE.AND P4, PT, R4, R224, PT ;  /* 0x000000e00400720c */ /* 0x000fe40003f86270 */
[----:B------:R-:W-:Y:S01]  /*3c50*/  ISETP.NE.U32.AND P1, PT, R25, RZ, PT ;  /* 0x000000ff1900720c */ /* 0x000fe20003f25070 */
[----:B------:R-:W-:Y:S01]  /*3c60*/  LDGSTS.E [R235+0x6008], desc[UR16][R218.64], P6 ;  /* 0x06008000daeb7fae */ /* 0x000fe2000b121850 */
[----:B------:R-:W-:-:S02]  /*3c70*/  SEL R24, R23, RZ, !P5 ;  /* 0x000000ff17187207 */ /* 0x000fc40006800000 */
[----:B------:R-:W-:Y:S02]  /*3c80*/  ISETP.GE.AND P5, PT, R0, R224, PT ;  /* 0x000000e00000720c */ /* 0x000fe40003fa6270 */
[----:B------:R-:W-:Y:S02]  /*3c90*/  LOP3.LUT R7, R3, 0x44, RZ, 0xfc, !PT ;  /* 0x0000004403077812 */ /* 0x000fe400078efcff */
[----:B------:R-:W-:Y:S02]  /*3ca0*/  SEL R25, R23, RZ, !P4 ;  /* 0x000000ff17197207 */ /* 0x000fe40006000000 */
[----:B------:R-:W-:Y:S02]  /*3cb0*/  LOP3.LUT R5, R2, 0x10, RZ, 0x3c, !PT ;  /* 0x0000001002057812 */ /* 0x000fe400078e3cff */
[----:B------:R-:W-:Y:S02]  /*3cc0*/  ISETP.NE.U32.AND P4, PT, R24, RZ, PT ;  /* 0x000000ff1800720c */ /* 0x000fe40003f85070 */
[----:B------:R-:W-:Y:S01]  /*3cd0*/  LOP3.LUT R6, R3, 0x46, RZ, 0xfc, !PT ;  /* 0x0000004603067812 */ /* 0x000fe200078efcff */
[----:B------:R-:W-:Y:S01]  /*3ce0*/  VIADD R225, R5, UR5 ;  /* 0x0000000505e17c36 */ /* 0x000fe20008000000 */
[----:B------:R-:W-:-:S02]  /*3cf0*/  SEL R24, R23, RZ, !P5 ;  /* 0x000000ff17187207 */ /* 0x000fc40006800000 */
[-C--:B------:R-:W-:Y:S02]  /*3d00*/  ISETP.GE.AND P3, PT, R7, R224.reuse, PT ;  /* 0x000000e00700720c */ /* 0x080fe40003f66270 */
[----:B------:R-:W-:Y:S01]  /*3d10*/  ISETP.NE.U32.AND P2, PT, R25, RZ, PT ;  /* 0x000000ff1900720c */ /* 0x000fe20003f45070 */
[----:B------:R-:W-:Y:S01]  /*3d20*/  LDGSTS.E [R225], desc[UR16][R118.64], P1 ;  /* 0x0000000076e17fae */ /* 0x000fe20008921850 */
[C---:B------:R-:W-:Y:S02]  /*3d30*/  LOP3.LUT R4, R3.reuse, 0x64, RZ, 0xfc, !PT ;  /* 0x0000006403047812 */ /* 0x040fe400078efcff */
[----:B------:R-:W-:Y:S01]  /*3d40*/  ISETP.GE.AND P6, PT, R6, R224, PT ;  /* 0x000000e00600720c */ /* 0x000fe20003fc6270 */
[----:B------:R-:W-:Y:S01]  /*3d50*/  LDGSTS.E [R225+0x8], desc[UR16][R82.64], P4 ;  /* 0x0000800052e17fae */ /* 0x000fe2000a121850 */
[----:B------:R-:W-:Y:S02]  /*3d60*/  ISETP.NE.U32.AND P5, PT, R24, RZ, PT ;  /* 0x000000ff1800720c */ /* 0x000fe40003fa5070 */
[----:B------:R-:W-:-:S02]  /*3d70*/  LOP3.LUT R0, R3, 0x66, RZ, 0xfc, !PT ;  /* 0x0000006603007812 */ /* 0x000fc400078efcff */
[C---:B------:R-:W-:Y:S02]  /*3d80*/  SEL R25, R23.reuse, RZ, !P3 ;  /* 0x000000ff17197207 */ /* 0x040fe40005800000 */
[-C--:B------:R-:W-:Y:S01]  /*3d90*/  ISETP.GE.AND P3, PT, R4, R224.reuse, PT ;  /* 0x000000e00400720c */ /* 0x080fe20003f66270 */
[----:B------:R-:W-:Y:S01]  /*3da0*/  LDGSTS.E [R225+0x2000], desc[UR16][R184.64], P2 ;  /* 0x02000000b8e17fae */ /* 0x000fe20009121850 */
[----:B------:R-:W-:Y:S02]  /*3db0*/  SEL R24, R23, RZ, !P6 ;  /* 0x000000ff17187207 */ /* 0x000fe40007000000 */
[----:B------:R-:W-:Y:S02]  /*3dc0*/  ISETP.GE.AND P6, PT, R0, R224, PT ;  /* 0x000000e00000720c */ /* 0x000fe40003fc6270 */
[----:B------:R-:W-:Y:S01]  /*3dd0*/  ISETP.NE.U32.AND P1, PT, R25, RZ, PT ;  /* 0x000000ff1900720c */ /* 0x000fe20003f25070 */
[----:B------:R-:W-:Y:S01]  /*3de0*/  LDGSTS.E [R225+0x2008], desc[UR16][R50.64], P5 ;  /* 0x0200800032e17fae */ /* 0x000fe2000a921850 */
[----:B------:R-:W-:-:S02]  /*3df0*/  SEL R25, R23, RZ, !P3 ;  /* 0x000000ff17197207 */ /* 0x000fc40005800000 */
[----:B------:R-:W-:Y:S02]  /*3e00*/  ISETP.NE.U32.AND P3, PT, R24, RZ, PT ;  /* 0x000000ff1800720c */ /* 0x000fe40003f65070 */
[----:B------:R-:W-:Y:S02]  /*3e10*/  LOP3.LUT R5, R3, 0x8, RZ, 0xfc, !PT ;  /* 0x0000000803057812 */ /* 0x000fe400078efcff */
[----:B------:R-:W-:Y:S02]  /*3e20*/  SEL R24, R23, RZ, !P6 ;  /* 0x000000ff17187207 */ /* 0x000fe40007000000 */
[----:B------:R-:W-:Y:S02]  /*3e30*/  ISETP.NE.U32.AND P6, PT, R25, RZ, PT ;  /* 0x000000ff1900720c */ /* 0x000fe40003fc5070 */
[----:B------:R-:W-:Y:S01]  /*3e40*/  LOP3.LUT R0, R3, 0xa, RZ, 0xfc, !PT ;  /* 0x0000000a03007812 */ /* 0x000fe200078efcff */
[----:B------:R-:W-:Y:S01]  /*3e50*/  LDGSTS.E [R225+0x4000], desc[UR16][R38.64], P1 ;  /* 0x0400000026e17fae */ /* 0x000fe20008921850 */
[----:B------:R-:W-:-:S02]  /*3e60*/  ISETP.GE.AND P2, PT, R5, R224, PT ;  /* 0x000000e00500720c */ /* 0x000fc40003f46270 */
[C---:B------:R-:W-:Y:S01]  /*3e70*/  LOP3.LUT R4, R3.reuse, 0x28, RZ, 0xfc, !PT ;  /* 0x0000002803047812 */ /* 0x040fe200078efcff */
[----:B------:R-:W-:Y:S01]  /*3e80*/  LDGSTS.E [R225+0x4008], desc[UR16][R222.64], P3 ;  /* 0x04008000dee17fae */ /* 0x000fe20009921850 */
[----:B------:R-:W-:Y:S02]  /*3e90*/  ISETP.NE.U32.AND P4, PT, R24, RZ, PT ;  /* 0x000000ff1800720c */ /* 0x000fe40003f85070 */
[-C--:B------:R-:W-:Y:S02]  /*3ea0*/  ISETP.GE.AND P5, PT, R0, R224.reuse, PT ;  /* 0x000000e00000720c */ /* 0x080fe40003fa6270 */
[----:B------:R-:W-:Y:S01]  /*3eb0*/  LOP3.LUT R0, R3, 0x2a, RZ, 0xfc, !PT ;  /* 0x0000002a03007812 */ /* 0x000fe200078efcff */
[----:B------:R-:W-:Y:S01]  /*3ec0*/  LDGSTS.E [R225+0x6000], desc[UR16][R214.64], P6 ;  /* 0x06000000d6e17fae */ /* 0x000fe2000b121850 */
[----:B------:R-:W-:Y:S02]  /*3ed0*/  SEL R25, R23, RZ, !P2 ;  /* 0x000000ff17197207 */ /* 0x000fe40005000000 */
[----:B------:R-:W-:-:S02]  /*3ee0*/  ISETP.GE.AND P2, PT, R4, R224, PT ;  /* 0x000000e00400720c */ /* 0x000fc40003f46270 */
[----:B------:R-:W-:Y:S02]  /*3ef0*/  SEL R24, R23, RZ, !P5 ;  /* 0x000000ff17187207 */ /* 0x000fe40006800000 */
[----:B------:R-:W-:Y:S01]  /*3f00*/  LOP3.LUT R6, R3, 0x48, RZ, 0xfc, !PT ;  /* 0x0000004803067812 */ /* 0x000fe200078efcff */
[----:B------:R-:W-:Y:S01]  /*3f10*/  LDGSTS.E [R225+0x6008], desc[UR16][R34.64], P4 ;  /* 0x0600800022e17fae */ /* 0x000fe2000a121850 */
[----:B------:R-:W-:Y:S02]  /*3f20*/  ISETP.GE.AND P5, PT, R0, R224, PT ;  /* 0x000000e00000720c */ /* 0x000fe40003fa6270 */
[----:B------:R-:W-:Y:S02]  /*3f30*/  ISETP.NE.U32.AND P1, PT, R25, RZ, PT ;  /* 0x000000ff1900720c */ /* 0x000fe40003f25070 */
[----:B------:R-:W-:Y:S02]  /*3f40*/  SEL R25, R23, RZ, !P2 ;  /* 0x000000ff17197207 */ /* 0x000fe40005000000 */
[----:B------:R-:W-:-:S02]  /*3f50*/  ISETP.NE.U32.AND P2, PT, R24, RZ, PT ;  /* 0x000000ff1800720c */ /* 0x000fc40003f45070 */
[----:B------:R-:W-:Y:S02]  /*3f60*/  LOP3.LUT R5, R3, 0x4a, RZ, 0xfc, !PT ;  /* 0x0000004a03057812 */ /* 0x000fe400078efcff */
[----:B------:R-:W-:Y:S02]  /*3f70*/  SEL R24, R23, RZ, !P5 ;  /* 0x000000ff17187207 */ /* 0x000fe40006800000 */
[-C--:B------:R-:W-:Y:S02]  /*3f80*/  ISETP.GE.AND P6, PT, R6, R224.reuse, PT ;  /* 0x000000e00600720c */ /* 0x080fe40003fc6270 */
[----:B------:R-:W-:Y:S01]  /*3f90*/  ISETP.NE.U32.AND P5, PT, R25, RZ, PT ;  /* 0x000000ff1900720c */ /* 0x000fe20003fa5070 */
[----:B------:R-:W1:Y:S01]  /*3fa0*/  S2R R6, SR_TID.X ;  /* 0x0000000000067919 */ /* 0x000e620000002100 */
[----:B------:R-:W-:Y:S02]  /*3fb0*/  LOP3.LUT R0, R2, 0x20, RZ, 0x3c, !PT ;  /* 0x0000002002007812 */ /* 0x000fe400078e3cff */
[----:B------:R-:W-:-:S02]  /*3fc0*/  ISETP.GE.AND P4, PT, R5, R224, PT ;  /* 0x000000e00500720c */ /* 0x000fc40003f86270 */
[----:B------:R-:W-:Y:S01]  /*3fd0*/  LOP3.LUT R4, R3, 0x68, RZ, 0xfc, !PT ;  /* 0x0000006803047812 */ /* 0x000fe200078efcff */
[----:B------:R-:W2:Y:S01]  /*3fe0*/  S2R R5, SR_TID.X ;  /* 0x0000000000057919 */ /* 0x000ea20000002100 */
[----:B------:R-:W-:Y:S01]  /*3ff0*/  ISETP.NE.U32.AND P3, PT, R24, RZ, PT ;  /* 0x000000ff1800720c */ /* 0x000fe20003f65070 */
[----:B------:R-:W-:Y:S01]  /*4000*/  VIADD R227, R0, UR5 ;  /* 0x0000000500e37c36 */ /* 0x000fe20008000000 */
[----:B------:R-:W-:Y:S02]  /*4010*/  SEL R24, R23, RZ, !P6 ;  /* 0x000000ff17187207 */ /* 0x000fe40007000000 */
[----:B------:R-:W-:Y:S02]  /*4020*/  ISETP.GE.AND P6, PT, R4, R224, PT ;  /* 0x000000e00400720c */ /* 0x000fe40003fc6270 */
[----:B------:R-:W-:Y:S01]  /*4030*/  LOP3.LUT R4, R3, 0x6a, RZ, 0xfc, !PT ;  /* 0x0000006a03047812 */ /* 0x000fe200078efcff */
[----:B------:R-:W-:Y:S01]  /*4040*/  LDGSTS.E [R227], desc[UR16][R70.64], P1 ;  /* 0x0000000046e37fae */ /* 0x000fe20008921850 */
[----:B------:R-:W-:-:S02]  /*4050*/  SEL R25, R23, RZ, !P4 ;  /* 0x000000ff17197207 */ /* 0x000fc40006000000 */
[----:B------:R-:W-:Y:S01]  /*4060*/  ISETP.NE.U32.AND P4, PT, R24, RZ, PT ;  /* 0x000000ff1800720c */ /* 0x000fe20003f85070 */
[----:B------:R-:W-:Y:S01]  /*4070*/  LDGSTS.E [R227+0x8], desc[UR16][R80.64], P2 ;  /* 0x0000800050e37fae */ /* 0x000fe20009121850 */
[----:B------:R-:W-:Y:S02]  /*4080*/  SEL R24, R23, RZ, !P6 ;  /* 0x000000ff17187207 */ /* 0x000fe40007000000 */
[----:B------:R-:W-:Y:S01]  /*4090*/  LOP3.LUT R0, R3, 0xc, RZ, 0xfc, !PT ;  /* 0x0000000c03007812 */ /* 0x000fe200078efcff */
[----:B------:R-:W-:Y:S01]  /*40a0*/  LDGSTS.E [R227+0x2000], desc[UR16][R42.64], P5 ;  /* 0x020000002ae37fae */ /* 0x000fe2000a921850 */
[----:B------:R-:W-:Y:S02]  /*40b0*/  ISETP.GE.AND P5, PT, R4, R224, PT ;  /* 0x000000e00400720c */ /* 0x000fe40003fa6270 */
[----:B------:R-:W-:Y:S01]  /*40c0*/  ISETP.NE.U32.AND P1, PT, R25, RZ, PT ;  /* 0x000000ff1900720c */ /* 0x000fe20003f25070 */
[----:B------:R-:W3:Y:S01]  /*40d0*/  S2R R4, SR_TID.X ;  /* 0x0000000000047919 */ /* 0x000ee20000002100 */
[----:B------:R-:W-:-:S02]  /*40e0*/  ISETP.NE.U32.AND P6, PT, R24, RZ, PT ;  /* 0x000000ff1800720c */ /* 0x000fc40003fc5070 */
[C---:B------:R-:W-:Y:S01]  /*40f0*/  SEL R24, R23.reuse, RZ, !P5 ;  /* 0x000000ff17187207 */ /* 0x040fe20006800000 */
[----:B------:R-:W-:Y:S01]  /*4100*/  LDGSTS.E [R227+0x2008], desc[UR16][R30.64], P3 ;  /* 0x020080001ee37fae */ /* 0x000fe20009921850 */
[-C--:B------:R-:W-:Y:S02]  /*4110*/  ISETP.GE.AND P3, PT, R0, R224.reuse, PT ;  /* 0x000000e00000720c */ /* 0x080fe40003f66270 */
[----:B-1----:R-:W-:Y:S01]  /*4120*/  LEA.HI R6, R6, 0x2e, RZ, 0x1a ;  /* 0x0000002e06067811 */ /* 0x002fe200078fd0ff */
[----:B------:R-:W-:Y:S01]  /*4130*/  LDGSTS.E [R227+0x4000], desc[UR16][R106.64], P4 ;  /* 0x040000006ae37fae */ /* 0x000fe2000a121850 */
[----:B------:R-:W-:Y:S02]  /*4140*/  SEL R26, R23, RZ, !P3 ;  /* 0x000000ff171a7207 */ /* 0x000fe40005800000 */
[----:B------:R-:W-:Y:S01]  /*4150*/  ISETP.GE.AND P2, PT, R6, R224, PT ;  /* 0x000000e00600720c */ /* 0x000fe20003f46270 */
[----:B------:R-:W-:Y:S01]  /*4160*/  LDGSTS.E [R227+0x4008], desc[UR16][R100.64], P1 ;  /* 0x0400800064e37fae */ /* 0x000fe20008921850 */
[----:B--2---:R-:W-:-:S02]  /*4170*/  LEA.HI R5, R5, 0x4e, RZ, 0x1a ;  /* 0x0000004e05057811 */ /* 0x004fc400078fd0ff */
[----:B------:R-:W-:Y:S01]  /*4180*/  LOP3.LUT R0, R3, 0x2c, RZ, 0xfc, !PT ;  /* 0x0000002c03007812 */ /* 0x000fe200078efcff */
[----:B------:R-:W-:Y:S01]  /*4190*/  LDGSTS.E [R227+0x6000], desc[UR16][R76.64], P6 ;  /* 0x060000004ce37fae */ /* 0x000fe2000b121850 */
[----:B------:R-:W-:Y:S02]  /*41a0*/  ISETP.NE.U32.AND P3, PT, R24, RZ, PT ;  /* 0x000000ff1800720c */ /* 0x000fe40003f65070 */
[-C--:B------:R-:W-:Y:S02]  /*41b0*/  ISETP.GE.AND P5, PT, R5, R224.reuse, PT ;  /* 0x000000e00500720c */ /* 0x080fe40003fa6270 */
[----:B------:R-:W-:Y:S02]  /*41c0*/  SEL R25, R23, RZ, !P2 ;  /* 0x000000ff17197207 */ /* 0x000fe40005000000 */
[----:B------:R-:W-:Y:S02]  /*41d0*/  ISETP.GE.AND P2, PT, R0, R224, PT ;  /* 0x000000e00000720c */ /* 0x000fe40003f46270 */
[----:B------:R-:W-:-:S02]  /*41e0*/  LOP3.LUT R0, R3, 0x4c, RZ, 0xfc, !PT ;  /* 0x0000004c03007812 */ /* 0x000fc400078efcff */
[----:B------:R-:W-:Y:S02]  /*41f0*/  SEL R24, R23, RZ, !P5 ;  /* 0x000000ff17187207 */ /* 0x000fe40006800000 */
[----:B------:R-:W-:Y:S01]  /*4200*/  ISETP.NE.U32.AND P1, PT, R26, RZ, PT ;  /* 0x000000ff1a00720c */ /* 0x000fe20003f25070 */
[----:B------:R-:W-:Y:S01]  /*4210*/  LDGSTS.E [R227+0x6008], desc[UR16][R74.64], P3 ;  /* 0x060080004ae37fae */ /* 0x000fe20009921850 */
[----:B------:R-:W-:Y:S02]  /*4220*/  ISETP.GE.AND P6, PT, R0, R224, PT ;  /* 0x000000e00000720c */ /* 0x000fe40003fc6270 */
[----:B---3--:R-:W-:Y:S02]  /*4230*/  LEA.HI R4, R4, 0x6e, RZ, 0x1a ;  /* 0x0000006e04047811 */ /* 0x008fe400078fd0ff */
[----:B------:R-:W-:Y:S02]  /*4240*/  ISETP.NE.U32.AND P4, PT, R24, RZ, PT ;  /* 0x000000ff1800720c */ /* 0x000fe40003f85070 */
[----:B------:R-:W-:-:S02]  /*4250*/  LOP3.LUT R7, R2, 0x30, RZ, 0x3c, !PT ;  /* 0x0000003002077812 */ /* 0x000fc400078e3cff */
[C---:B------:R-:W-:Y:S02]  /*4260*/  SEL R24, R23.reuse, RZ, !P2 ;  /* 0x000000ff17187207 */ /* 0x040fe40005000000 */
[----:B------:R-:W-:Y:S01]  /*4270*/  SEL R26, R23, RZ, !P6 ;  /* 0x000000ff171a7207 */ /* 0x000fe20007000000 */
[----:B------:R-:W-:Y:S01]  /*4280*/  VIADD R226, R7, UR5 ;  /* 0x0000000507e27c36 */ /* 0x000fe20008000000 */
[-C--:B------:R-:W-:Y:S02]  /*4290*/  ISETP.GE.AND P3, PT, R4, R224.reuse, PT ;  /* 0x000000e00400720c */ /* 0x080fe40003f66270 */
[----:B------:R-:W-:Y:S02]  /*42a0*/  ISETP.GE.AND P6, PT, R48, R224, PT ;  /* 0x000000e03000720c */ /* 0x000fe40003fc6270 */
[----:B------:R-:W-:Y:S01]  /*42b0*/  LOP3.LUT R0, R3, 0x6c, RZ, 0xfc, !PT ;  /* 0x0000006c03007812 */ /* 0x000fe200078efcff */
[----:B------:R-:W-:Y:S01]  /*42c0*/  LDGSTS.E [R226], desc[UR16][R136.64], P1 ;  /* 0x0000000088e27fae */ /* 0x000fe20008921850 */
[----:B------:R-:W-:-:S02]  /*42d0*/  ISETP.NE.U32.AND P2, PT, R24, RZ, PT ;  /* 0x000000ff1800720c */ /* 0x000fc40003f45070 */
[----:B------:R-:W-:Y:S01]  /*42e0*/  ISETP.NE.U32.AND P5, PT, R25, RZ, PT ;  /* 0x000000ff1900720c */ /* 0x000fe20003fa5070 */
[----:B------:R-:W-:Y:S01]  /*42f0*/  LDGSTS.E [R226+0x8], desc[UR16][R146.64], P0 ;  /* 0x0000800092e27fae */ /* 0x000fe20008121850 */
[C---:B------:R-:W-:Y:S02]  /*4300*/  SEL R25, R23.reuse, RZ, !P3 ;  /* 0x000000ff17197207 */ /* 0x040fe40005800000 */
[C---:B------:R-:W-:Y:S02]  /*4310*/  SEL R24, R23.reuse, RZ, !P6 ;  /* 0x000000ff17187207 */ /* 0x040fe40007000000 */
[----:B------:R-:W-:Y:S02]  /*4320*/  ISETP.GE.AND P3, PT, R0, R224, PT ;  /* 0x000000e00000720c */ /* 0x000fe40003f66270 */
[----:B------:R-:W-:Y:S02]  /*4330*/  ISETP.NE.U32.AND P1, PT, R24, RZ, PT ;  /* 0x000000ff1800720c */ /* 0x000fe40003f25070 */
[----:B------:R-:W-:Y:S01]  /*4340*/  SEL R24, R23, RZ, !P3 ;  /* 0x000000ff17187207 */ /* 0x000fe20005800000 */
[----:B------:R-:W-:Y:S01]  /*4350*/  LDGSTS.E [R226+0x2000], desc[UR16][R156.64], P2 ;  /* 0x020000009ce27fae */ /* 0x000fe20009121850 */
[----:B------:R-:W-:-:S02]  /*4360*/  ISETP.NE.U32.AND P3, PT, R26, RZ, PT ;  /* 0x000000ff1a00720c */ /* 0x000fc40003f65070 */
[C---:B------:R-:W-:Y:S01]  /*4370*/  LOP3.LUT R0, R3.reuse, 0x10, RZ, 0xfc, !PT ;  /* 0x0000001003007812 */ /* 0x040fe200078efcff */
[----:B------:R-:W-:Y:S01]  /*4380*/  LDGSTS.E [R226+0x2008], desc[UR16][R78.64], P5 ;  /* 0x020080004ee27fae */ /* 0x000fe2000a921850 */
[----:B------:R-:W-:Y:S02]  /*4390*/  ISETP.NE.U32.AND P0, PT, R24, RZ, PT ;  /* 0x000000ff1800720c */ /* 0x000fe40003f05070 */
[----:B------:R-:W-:Y:S02]  /*43a0*/  LOP3.LUT R93, R3, 0x12, RZ, 0xfc, !PT ;  /* 0x00000012035d7812 */ /* 0x000fe400078efcff */
[-C--:B------:R-:W-:Y:S02]  /*43b0*/  ISETP.GE.AND P2, PT, R0, R224.reuse, PT ;  /* 0x000000e00000720c */ /* 0x080fe40003f46270 */
[----:B------:R-:W-:Y:S02]  /*43c0*/  ISETP.NE.U32.AND P6, PT, R25, RZ, PT ;  /* 0x000000ff1900720c */ /* 0x000fe40003fc5070 */
[----:B------:R-:W-:Y:S01]  /*43d0*/  LOP3.LUT R7, R3, 0x30, RZ, 0xfc, !PT ;  /* 0x0000003003077812 */ /* 0x000fe200078efcff */
[----:B------:R-:W-:Y:S01]  /*43e0*/  LDGSTS.E [R226+0x4000], desc[UR16][R66.64], P3 ;  /* 0x0400000042e27fae */ /* 0x000fe20009921850 */
[----:B------:R-:W-:-:S02]  /*43f0*/  ISETP.GE.AND P5, PT, R93, R224, PT ;  /* 0x000000e05d00720c */ /* 0x000fc40003fa6270 */
[----:B------:R-:W-:Y:S01]  /*4400*/  SEL R24, R23, RZ, !P2 ;  /* 0x000000ff17187207 */ /* 0x000fe20005000000 */
[----:B------:R-:W-:Y:S01]  /*4410*/  LDGSTS.E [R226+0x4008], desc[UR16][R62.64], P4 ;  /* 0x040080003ee27fae */ /* 0x000fe2000a121850 */
[----:B------:R-:W-:Y:S02]  /*4420*/  LOP3.LUT R0, R3, 0x32, RZ, 0xfc, !PT ;  /* 0x0000003203007812 */ /* 0x000fe400078efcff */
[-C--:B------:R-:W-:Y:S01]  /*4430*/  ISETP.GE.AND P2, PT, R7, R224.reuse, PT ;  /* 0x000000e00700720c */ /* 0x080fe20003f46270 */
[----:B------:R-:W-:Y:S01]  /*4440*/  LDGSTS.E [R226+0x6000], desc[UR16][R58.64], P0 ;  /* 0x060000003ae27fae */ /* 0x000fe20008121850 */
[----:B------:R-:W-:Y:S02]  /*4450*/  SEL R26, R23, RZ, !P5 ;  /* 0x000000ff171a7207 */ /* 0x000fe40006800000 */
[----:B------:R-:W-:Y:S01]  /*4460*/  ISETP.NE.U32.AND P3, PT, R24, RZ, PT ;  /* 0x000000ff1800720c */ /* 0x000fe20003f65070 */
[----:B------:R-:W-:Y:S01]  /*4470*/  LDGSTS.E [R226+0x6008], desc[UR16][R56.64], P6 ;  /* 0x0600800038e27fae */ /* 0x000fe2000b121850 */
[----:B------:R-:W-:-:S02]  /*4480*/  ISETP.GE.AND P5, PT, R0, R224, PT ;  /* 0x000000e00000720c */ /* 0x000fc40003fa6270 */
[C---:B------:R-:W-:Y:S02]  /*4490*/  LOP3.LUT R233, R3.reuse, 0x50, RZ, 0xfc, !PT ;  /* 0x0000005003e97812 */ /* 0x040fe400078efcff */
[----:B------:R-:W-:Y:S02]  /*44a0*/  LOP3.LUT R49, R3, 0x52, RZ, 0xfc, !PT ;  /* 0x0000005203317812 */ /* 0x000fe400078efcff */
[----:B------:R-:W-:Y:S02]  /*44b0*/  LOP3.LUT R48, R2, 0x40, RZ, 0x3c, !PT ;  /* 0x0000004002307812 */ /* 0x000fe400078e3cff */
[C---:B------:R-:W-:Y:S02]  /*44c0*/  SEL R25, R23.reuse, RZ, !P2 ;  /* 0x000000ff17197207 */ /* 0x040fe40005000000 */
[----:B------:R-:W-:Y:S02]  /*44d0*/  SEL R24, R23, RZ, !P5 ;  /* 0x000000ff17187207 */ /* 0x000fe40006800000 */
[----:B------:R-:W-:-:S02]  /*44e0*/  ISETP.GE.AND P0, PT, R233, R224, PT ;  /* 0x000000e0e900720c */ /* 0x000fc40003f06270 */
[----:B------:R-:W-:Y:S02]  /*44f0*/  ISETP.NE.U32.AND P2, PT, R26, RZ, PT ;  /* 0x000000ff1a00720c */ /* 0x000fe40003f45070 */
[----:B------:R-:W-:Y:S01]  /*4500*/  ISETP.GE.AND P6, PT, R49, R224, PT ;  /* 0x000000e03100720c */ /* 0x000fe20003fc6270 */
[----:B------:R-:W-:Y:S01]  /*4510*/  VIADD R49, R48, UR5 ;  /* 0x0000000530317c36 */ /* 0x000fe20008000000 */
[----:B------:R-:W-:Y:S02]  /*4520*/  ISETP.NE.U32.AND P4, PT, R25, RZ, PT ;  /* 0x000000ff1900720c */ /* 0x000fe40003f85070 */
[----:B------:R-:W-:Y:S02]  /*4530*/  ISETP.NE.U32.AND P5, PT, R24, RZ, PT ;  /* 0x000000ff1800720c */ /* 0x000fe40003fa5070 */
[----:B------:R-:W-:Y:S01]  /*4540*/  SEL R24, R23, RZ, !P0 ;  /* 0x000000ff17187207 */ /* 0x000fe20004000000 */
[----:B------:R-:W-:Y:S01]  /*4550*/  LDGSTS.E [R49], desc[UR16][R54.64], P3 ;  /* 0x0000000036317fae */ /* 0x000fe20009921850 */
[----:B------:R-:W-:-:S02]  /*4560*/  LOP3.LUT R0, R3, 0x72, RZ, 0xfc, !PT ;  /* 0x0000007203007812 */ /* 0x000fc400078efcff */
[----:B------:R-:W-:Y:S01]  /*4570*/  ISETP.NE.U32.AND P3, PT, R24, RZ, PT ;  /* 0x000000ff1800720c */ /* 0x000fe20003f65070 */
[----:B------:R-:W-:Y:S01]  /*4580*/  LDGSTS.E [R49+0x8], desc[UR16][R52.64], P2 ;  /* 0x0000800034317fae */ /* 0x000fe20009121850 */
[----:B------:R-:W-:Y:S02]  /*4590*/  SEL R26, R23, RZ, !P6 ;  /* 0x000000ff171a7207 */ /* 0x000fe40007000000 */
[----:B------:R-:W-:Y:S01]  /*45a0*/  ISETP.GE.AND P6, PT, R0, R224, PT ;  /* 0x000000e00000720c */ /* 0x000fe20003fc6270 */
[----:B------:R-:W-:Y:S01]  /*45b0*/  LDGSTS.E [R49+0x2000], desc[UR16][R46.64], P4 ;  /* 0x020000002e317fae */ /* 0x000fe2000a121850 */
[C---:B------:R-:W-:Y:S02]  /*45c0*/  LOP3.LUT R7, R3.reuse, 0x70, RZ, 0xfc, !PT ;  /* 0x0000007003077812 */ /* 0x040fe400078efcff */
[C---:B------:R-:W-:Y:S01]  /*45d0*/  LOP3.LUT R48, R3.reuse, 0x14, RZ, 0xfc, !PT ;  /* 0x0000001403307812 */ /* 0x040fe200078efcff */
[----:B------:R-:W-:Y:S01]  /*45e0*/  LDGSTS.E [R49+0x2008], desc[UR16][R44.64], P5 ;  /* 0x020080002c317fae */ /* 0x000fe2000a921850 */
[----:B------:R-:W-:-:S02]  /*45f0*/  LOP3.LUT R0, R3, 0x16, RZ, 0xfc, !PT ;  /* 0x0000001603007812 */ /* 0x000fc400078efcff */
[----:B------:R-:W-:Y:S01]  /*4600*/  SEL R24, R23, RZ, !P6 ;  /* 0x000000ff17187207 */ /* 0x000fe20007000000 */
[----:B------:R-:W-:Y:S01]  /*4610*/  LDGSTS.E [R49+0x4000], desc[UR16][R40.64], P3 ;  /* 0x0400000028317fae */ /* 0x000fe20009921850 */
[-C--:B------:R-:W-:Y:S02]  /*4620*/  ISETP.GE.AND P0, PT, R7, R224.reuse, PT ;  /* 0x000000e00700720c */ /* 0x080fe40003f06270 */
[-C--:B------:R-:W-:Y:S02]  /*4630*/  ISETP.GE.AND P4, PT, R48, R224.reuse, PT ;  /* 0x000000e03000720c */ /* 0x080fe40003f86270 */
[----:B------:R-:W-:Y:S02]  /*4640*/  ISETP.GE.AND P5, PT, R0, R224, PT ;  /* 0x000000e00000720c */ /* 0x000fe40003fa6270 */
[C---:B------:R-:W-:Y:S02]  /*4650*/  LOP3.LUT R7, R3.reuse, 0x34, RZ, 0xfc, !PT ;  /* 0x0000003403077812 */ /* 0x040fe400078efcff */
[----:B------:R-:W-:-:S02]  /*4660*/  LOP3.LUT R0, R3, 0x36, RZ, 0xfc, !PT ;  /* 0x0000003603007812 */ /* 0x000fc400078efcff */
[----:B------:R-:W-:Y:S02]  /*4670*/  ISETP.NE.U32.AND P6, PT, R24, RZ, PT ;  /* 0x000000ff1800720c */ /* 0x000fe40003fc5070 */
[----:B------:R-:W-:Y:S02]  /*4680*/  SEL R24, R23, RZ, !P4 ;  /* 0x000000ff17187207 */ /* 0x000fe40006000000 */
[-C--:B------:R-:W-:Y:S02]  /*4690*/  ISETP.GE.AND P4, PT, R7, R224.reuse, PT ;  /* 0x000000e00700720c */ /* 0x080fe40003f86270 */
[----:B------:R-:W-:Y:S02]  /*46a0*/  ISETP.GE.AND P3, PT, R0, R224, PT ;  /* 0x000000e00000720c */ /* 0x000fe40003f66270 */
[C---:B------:R-:W-:Y:S02]  /*46b0*/  LOP3.LUT R233, R3.reuse, 0x54, RZ, 0xfc, !PT ;  /* 0x0000005403e97812 */ /* 0x040fe400078efcff */
[----:B------:R-:W-:-:S02]  /*46c0*/  LOP3.LUT R48, R3, 0x56, RZ, 0xfc, !PT ;  /* 0x0000005603307812 */ /* 0x000fc400078efcff */
[C---:B------:R-:W-:Y:S02]  /*46d0*/  LOP3.LUT R7, R3.reuse, 0x74, RZ, 0xfc, !PT ;  /* 0x0000007403077812 */ /* 0x040fe400078efcff */
[----:B------:R-:W-:Y:S02]  /*46e0*/  LOP3.LUT R0, R3, 0x76, RZ, 0xfc, !PT ;  /* 0x0000007603007812 */ /* 0x000fe400078efcff */
[----:B------:R-:W-:Y:S02]  /*46f0*/  LOP3.LUT R3, R2, 0x50, RZ, 0x3c, !PT ;  /* 0x0000005002037812 */ /* 0x000fe400078e3cff */
[----:B------:R-:W-:Y:S02]  /*4700*/  SEL R25, R23, RZ, !P0 ;  /* 0x000000ff17197207 */ /* 0x000fe40004000000 */
[----:B------:R-:W-:Y:S01]  /*4710*/  ISETP.NE.U32.AND P0, PT, R26, RZ, PT ;  /* 0x000000ff1a00720c */ /* 0x000fe20003f05070 */
[----:B------:R-:W-:Y:S01]  /*4720*/  VIADD R27, R3, UR5 ;  /* 0x00000005031b7c36 */ /* 0x000fe20008000000 */
[----:B------:R-:W-:Y:S01]  /*4730*/  ISETP.NE.U32.AND P2, PT, R25, RZ, PT ;  /* 0x000000ff1900720c */ /* 0x000fe20003f45070 */
[----:B------:R-:W1:Y:S01]  /*4740*/  S2R R3, SR_TID.X ;  /* 0x0000000000037919 */ /* 0x000e620000002100 */
[----:B------:R-:W-:-:S02]  /*4750*/  SEL R26, R23, RZ, !P5 ;  /* 0x000000ff171a7207 */ /* 0x000fc40006800000 */
[----:B------:R-:W-:Y:S02]  /*4760*/  ISETP.NE.U32.AND P5, PT, R24, RZ, PT ;  /* 0x000000ff1800720c */ /* 0x000fe40003fa5070 */
[C---:B------:R-:W-:Y:S02]  /*4770*/  SEL R24, R23.reuse, RZ, !P3 ;  /* 0x000000ff17187207 */ /* 0x040fe40005800000 */
[----:B------:R-:W-:Y:S02]  /*4780*/  SEL R25, R23, RZ, !P4 ;  /* 0x000000ff17197207 */ /* 0x000fe40006000000 */
[----:B------:R-:W-:Y:S01]  /*4790*/  ISETP.NE.U32.AND P3, PT, R24, RZ, PT ;  /* 0x000000ff1800720c */ /* 0x000fe20003f65070 */
[----:B------:R-:W-:Y:S01]  /*47a0*/  LDGSTS.E [R49+0x4008], desc[UR16][R36.64], P0 ;  /* 0x0400800024317fae */ /* 0x000fe20008121850 */
[----:B------:R-:W-:Y:S02]  /*47b0*/  ISETP.NE.U32.AND P4, PT, R26, RZ, PT ;  /* 0x000000ff1a00720c */ /* 0x000fe40003f85070 */
[----:B------:R-:W-:Y:S01]  /*47c0*/  ISETP.NE.U32.AND P0, PT, R25, RZ, PT ;  /* 0x000000ff1900720c */ /* 0x000fe20003f05070 */
[----:B------:R-:W-:Y:S01]  /*47d0*/  LDGSTS.E [R49+0x6000], desc[UR16][R32.64], P2 ;  /* 0x0600000020317fae */ /* 0x000fe20009121850 */
[----:B------:R-:W-:-:S03]  /*47e0*/  ISETP.GE.AND P2, PT, R233, R224, PT ;  /* 0x000000e0e900720c */ /* 0x000fc60003f46270 */
[----:B------:R-:W-:Y:S01]  /*47f0*/  LDGSTS.E [R49+0x6008], desc[UR16][R28.64], P6 ;  /* 0x060080001c317fae */ /* 0x000fe2000b121850 */
[----:B------:R-:W-:Y:S02]  /*4800*/  SEL R24, R23, RZ, !P2 ;  /* 0x000000ff17187207 */ /* 0x000fe40005000000 */
[-C--:B------:R-:W-:Y:S01]  /*4810*/  ISETP.GE.AND P2, PT, R7, R224.reuse, PT ;  /* 0x000000e00700720c */ /* 0x080fe20003f46270 */
[----:B------:R-:W-:Y:S01]  /*4820*/  LDGSTS.E [R27], desc[UR16][R220.64], P5 ;  /* 0x00000000dc1b7fae */ /* 0x000fe2000a921850 */
[----:B------:R-:W-:-:S03]  /*4830*/  ISETP.GE.AND P5, PT, R0, R224, PT ;  /* 0x000000e00000720c */ /* 0x000fc60003fa6270 */
[----:B------:R-:W-:Y:S04]  /*4840*/  LDGSTS.E [R27+0x8], desc[UR16][R216.64], P4 ;  /* 0x00008000d81b7fae */ /* 0x000fe8000a121850 */
[----:B------:R-:W-:Y:S01]  /*4850*/  LDGSTS.E [R27+0x2000], desc[UR16][R212.64], P0 ;  /* 0x02000000d41b7fae */ /* 0x000fe20008121850 */
[----:B-1----:R-:W-:-:S03]  /*4860*/  SHF.R.U32.HI R3, RZ, 0x6, R3 ;  /* 0x00000006ff037819 */ /* 0x002fc60000011603 */
[----:B------:R-:W-:Y:S01]  /*4870*/  LDGSTS.E [R27+0x2008], desc[UR16][R210.64], P3 ;  /* 0x02008000d21b7fae */ /* 0x000fe20009921850 */
[----:B------:R-:W-:-:S03]  /*4880*/  SGXT.U32 R3, R3, 0x1 ;  /* 0x000000010303781a */ /* 0x000fc60000000000 */
[----:B------:R-:W2:Y:S01]  /*4890*/  LDL.LU R233, [R1+0x64] ;  /* 0x0000640001e97983 */ /* 0x000ea20000300800 */
[----:B------:R-:W-:Y:S02]  /*48a0*/  ISETP.GE.AND P6, PT, R48, R224, PT ;  /* 0x000000e03000720c */ /* 0x000fe40003fc6270 */
[C---:B------:R-:W-:Y:S01]  /*48b0*/  LOP3.LUT R7, R3.reuse, 0x1a, RZ, 0xfc, !PT ;  /* 0x0000001a03077812 */ /* 0x040fe200078efcff */
[----:B------:R-:W3:Y:S01]  /*48c0*/  LDL.LU R48, [R1+0x60] ;  /* 0x0000600001307983 */ /* 0x000ee20000300800 */
[C---:B------:R-:W-:Y:S02]  /*48d0*/  LOP3.LUT R0, R3.reuse, 0x18, RZ, 0xfc, !PT ;  /* 0x0000001803007812 */ /* 0x040fe400078efcff */
[----:B------:R-:W-:Y:S02]  /*48e0*/  LOP3.LUT R7, R3, 0x38, RZ, 0xfc, !PT ;  /* 0x0000003803077812 */ /* 0x000fe400078efcff */
[----:B------:R-:W1:Y:S01]  /*48f0*/  S2R R3, SR_TID.X ;  /* 0x0000000000037919 */ /* 0x000e620000002100 */
[----:B------:R-:W-:-:S02]  /*4900*/  SEL R26, R23, RZ, !P6 ;  /* 0x000000ff171a7207 */ /* 0x000fc40007000000 */
[----:B------:R-:W-:Y:S02]  /*4910*/  ISETP.NE.U32.AND P6, PT, R24, RZ, PT ;  /* 0x000000ff1800720c */ /* 0x000fe40003fc5070 */
[C---:B------:R-:W-:Y:S02]  /*4920*/  SEL R25, R23.reuse, RZ, !P2 ;  /* 0x000000ff17197207 */ /* 0x040fe40005000000 */
[----:B------:R-:W-:Y:S02]  /*4930*/  ISETP.NE.U32.AND P2, PT, R26, RZ, PT ;  /* 0x000000ff1a00720c */ /* 0x000fe40003f45070 */
[----:B------:R-:W-:Y:S02]  /*4940*/  ISETP.GE.AND P0, PT, R0, R224, PT ;  /* 0x000000e00000720c */ /* 0x000fe40003f06270 */
[----:B------:R-:W4:Y:S01]  /*4950*/  LDL.LU R0, [R1+0x5c] ;  /* 0x00005c0001007983 */ /* 0x000f220000300800 */
[----:B------:R-:W-:Y:S02]  /*4960*/  SEL R24, R23, RZ, !P5 ;  /* 0x000000ff17187207 */ /* 0x000fe40006800000 */
[----:B------:R-:W-:-:S02]  /*4970*/  ISETP.NE.U32.AND P4, PT, R25, RZ, PT ;  /* 0x000000ff1900720c */ /* 0x000fc40003f85070 */
[----:B------:R-:W-:Y:S01]  /*4980*/  LDGSTS.E [R27+0x4000], desc[UR16][R208.64], P6 ;  /* 0x04000000d01b7fae */ /* 0x000fe2000b121850 */
[----:B-1----:R-:W-:-:S03]  /*4990*/  SHF.R.U32.HI R3, RZ, 0x6, R3 ;  /* 0x00000006ff037819 */ /* 0x002fc60000011603 */
[----:B------:R-:W-:Y:S01]  /*49a0*/  LDGSTS.E [R27+0x4008], desc[UR16][R204.64], P2 ;  /* 0x04008000cc1b7fae */ /* 0x000fe20009121850 */
[----:B------:R-:W-:Y:S02]  /*49b0*/  ISETP.NE.U32.AND P5, PT, R24, RZ, PT ;  /* 0x000000ff1800720c */ /* 0x000fe40003fa5070 */
[----:B------:R-:W-:-:S04]  /*49c0*/  SGXT.U32 R3, R3, 0x1 ;  /* 0x000000010303781a */ /* 0x000fc80000000000 */
[----:B------:R-:W-:Y:S01]  /*49d0*/  LDGSTS.E [R27+0x6000], desc[UR16][R206.64], P4 ;  /* 0x06000000ce1b7fae */ /* 0x000fe2000a121850 */
[----:B------:R-:W-:-:S04]  /*49e0*/  LOP3.LUT R3, R3, 0x1a, RZ, 0xfc, !PT ;  /* 0x0000001a03037812 */ /* 0x000fc800078efcff */
[-C--:B------:R-:W-:Y:S02]  /*49f0*/  ISETP.GE.AND P3, PT, R3, R224.reuse, PT ;  /* 0x000000e00300720c */ /* 0x080fe40003f66270 */
[----:B------:R-:W1:Y:S01]  /*4a00*/  S2R R3, SR_TID.X ;  /* 0x0000000000037919 */ /* 0x000e620000002100 */
[----:B------:R-:W-:Y:S01]  /*4a10*/  ISETP.GE.AND P6, PT, R7, R224, PT ;  /* 0x000000e00700720c */ /* 0x000fe20003fc6270 */
[----:B------:R-:W-:Y:S01]  /*4a20*/  LDGSTS.E [R27+0x6008], desc[UR16][R200.64], P5 ;  /* 0x06008000c81b7fae */ /* 0x000fe2000a921850 */
[----:B-1----:R-:W-:-:S04]  /*4a30*/  SHF.R.U32.HI R3, RZ, 0x6, R3 ;  /* 0x00000006ff037819 */ /* 0x002fc80000011603 */
[----:B------:R-:W-:-:S04]  /*4a40*/  SGXT.U32 R3, R3, 0x1 ;  /* 0x000000010303781a */ /* 0x000fc80000000000 */
[C---:B------:R-:W-:Y:S02]  /*4a50*/  LOP3.LUT R7, R3.reuse, 0x3a, RZ, 0xfc, !PT ;  /* 0x0000003a03077812 */ /* 0x040fe400078efcff */
[----:B------:R-:W-:Y:S02]  /*4a60*/  LOP3.LUT R7, R3, 0x58, RZ, 0xfc, !PT ;  /* 0x0000005803077812 */ /* 0x000fe400078efcff */
[----:B------:R-:W1:Y:S02]  /*4a70*/  S2R R3, SR_TID.X ;  /* 0x0000000000037919 */ /* 0x000e640000002100 */
[----:B-1----:R-:W-:-:S04]  /*4a80*/  SHF.R.U32.HI R3, RZ, 0x6, R3 ;  /* 0x00000006ff037819 */ /* 0x002fc80000011603 */
[----:B------:R-:W-:-:S04]  /*4a90*/  SGXT.U32 R3, R3, 0x1 ;  /* 0x000000010303781a */ /* 0x000fc80000000000 */
[----:B------:R-:W-:-:S04]  /*4aa0*/  LOP3.LUT R3, R3, 0x3a, RZ, 0xfc, !PT ;  /* 0x0000003a03037812 */ /* 0x000fc800078efcff */
[----:B------:R-:W-:Y:S02]  /*4ab0*/  ISETP.GE.AND P2, PT, R3, R224, PT ;  /* 0x000000e00300720c */ /* 0x000fe40003f46270 */
[----:B------:R-:W1:Y:S02]  /*4ac0*/  S2R R3, SR_TID.X ;  /* 0x0000000000037919 */ /* 0x000e640000002100 */
[----:B-1----:R-:W-:-:S04]  /*4ad0*/  SHF.R.U32.HI R3, RZ, 0x6, R3 ;  /* 0x00000006ff037819 */ /* 0x002fc80000011603 */
[----:B------:R-:W-:-:S04]  /*4ae0*/  SGXT.U32 R3, R3, 0x1 ;  /* 0x000000010303781a */ /* 0x000fc80000000000 */
[----:B------:R-:W-:-:S04]  /*4af0*/  LOP3.LUT R3, R3, 0x5a, RZ, 0xfc, !PT ;  /* 0x0000005a03037812 */ /* 0x000fc800078efcff */
[-C--:B------:R-:W-:Y:S02]  /*4b00*/  ISETP.GE.AND P5, PT, R3, R224.reuse, PT ;  /* 0x000000e00300720c */ /* 0x080fe40003fa6270 */
[----:B------:R-:W1:Y:S01]  /*4b10*/  S2R R3, SR_TID.X ;  /* 0x0000000000037919 */ /* 0x000e620000002100 */
[C---:B------:R-:W-:Y:S02]  /*4b20*/  SEL R26, R23.reuse, RZ, !P0 ;  /* 0x000000ff171a7207 */ /* 0x040fe40004000000 */
[----:B------:R-:W-:Y:S02]  /*4b30*/  SEL R25, R23, RZ, !P3 ;  /* 0x000000ff17197207 */ /* 0x000fe40005800000 */
[----:B------:R-:W-:Y:S02]  /*4b40*/  ISETP.NE.U32.AND P3, PT, R26, RZ, PT ;  /* 0x000000ff1a00720c */ /* 0x000fe40003f65070 */
[-C--:B------:R-:W-:Y:S02]  /*4b50*/  ISETP.GE.AND P0, PT, R228, R224.reuse, PT ;  /* 0x000000e0e400720c */ /* 0x080fe40003f06270 */
[----:B------:R-:W-:-:S02]  /*4b60*/  ISETP.GE.AND P4, PT, R7, R224, PT ;  /* 0x000000e00700720c */ /* 0x000fc40003f86270 */
[C---:B------:R-:W-:Y:S02]  /*4b70*/  SEL R24, R23.reuse, RZ, !P6 ;  /* 0x000000ff17187207 */ /* 0x040fe40007000000 */
[----:B------:R-:W-:Y:S02]  /*4b80*/  LOP3.LUT R7, R2, 0x60, RZ, 0x3c, !PT ;  /* 0x0000006002077812 */ /* 0x000fe400078e3cff */
[----:B------:R-:W-:Y:S02]  /*4b90*/  SEL R228, R23, RZ, !P0 ;  /* 0x000000ff17e47207 */ /* 0x000fe40004000000 */
[----:B------:R-:W-:Y:S01]  /*4ba0*/  ISETP.NE.U32.AND P6, PT, R25, RZ, PT ;  /* 0x000000ff1900720c */ /* 0x000fe20003fc5070 */
[----:B------:R-:W-:Y:S01]  /*4bb0*/  VIADD R26, R7, UR5 ;  /* 0x00000005071a7c36 */ /* 0x000fe20008000000 */
[----:B------:R-:W-:-:S04]  /*4bc0*/  ISETP.NE.U32.AND P0, PT, R24, RZ, PT ;  /* 0x000000ff1800720c */ /* 0x000fc80003f05070 */
[----:B------:R-:W-:Y:S07]  /*4bd0*/  LDGSTS.E [R26], desc[UR16][R202.64], P3 ;  /* 0x00000000ca1a7fae */ /* 0x000fee0009921850 */
[----:B------:R-:W-:Y:S01]  /*4be0*/  LDGSTS.E [R26+0x8], desc[UR16][R198.64], P6 ;  /* 0x00008000c61a7fae */ /* 0x000fe2000b121850 */
[----:B-1----:R-:W-:-:S03]  /*4bf0*/  SHF.R.U32.HI R3, RZ, 0x6, R3 ;  /* 0x00000006ff037819 */ /* 0x002fc60000011603 */
[----:B------:R-:W-:Y:S01]  /*4c00*/  LDGSTS.E [R26+0x2000], desc[UR16][R190.64], P0 ;  /* 0x02000000be1a7fae */ /* 0x000fe20008121850 */
[----:B------:R-:W-:-:S04]  /*4c10*/  SGXT.U32 R3, R3, 0x1 ;  /* 0x000000010303781a */ /* 0x000fc80000000000 */
[----:B------:R-:W-:-:S04]  /*4c20*/  LOP3.LUT R7, R3, 0x78, RZ, 0xfc, !PT ;  /* 0x0000007803077812 */ /* 0x000fc800078efcff */
[----:B------:R-:W-:Y:S02]  /*4c30*/  ISETP.GE.AND P3, PT, R7, R224, PT ;  /* 0x000000e00700720c */ /* 0x000fe40003f66270 */
[C---:B------:R-:W-:Y:S02]  /*4c40*/  LOP3.LUT R7, R3.reuse, 0x7a, RZ, 0xfc, !PT ;  /* 0x0000007a03077812 */ /* 0x040fe400078efcff */
[----:B------:R-:W-:-:S04]  /*4c50*/  LOP3.LUT R3, R3, 0x1c, RZ, 0xfc, !PT ;  /* 0x0000001c03037812 */ /* 0x000fc800078efcff */
[-C--:B------:R-:W-:Y:S02]  /*4c60*/  ISETP.GE.AND P0, PT, R3, R224.reuse, PT ;  /* 0x000000e00300720c */ /* 0x080fe40003f06270 */
[----:B------:R-:W1:Y:S01]  /*4c70*/  S2R R3, SR_TID.X ;  /* 0x0000000000037919 */ /* 0x000e620000002100 */
[----:B------:R-:W-:Y:S02]  /*4c80*/  ISETP.GE.AND P6, PT, R7, R224, PT ;  /* 0x000000e00700720c */ /* 0x000fe40003fc6270 */
[----:B------:R-:W1:Y:S01]  /*4c90*/  S2R R7, SR_TID.X ;  /* 0x0000000000077919 */ /* 0x000e620000002100 */
[----:B------:R-:W-:-:S04]  /*4ca0*/  SEL R24, R23, RZ, !P2 ;  /* 0x000000ff17187207 */ /* 0x000fc80005000000 */
[----:B------:R-:W-:Y:S02]  /*4cb0*/  ISETP.NE.U32.AND P2, PT, R24, RZ, PT ;  /* 0x000000ff1800720c */ /* 0x000fe40003f45070 */
[----:B------:R-:W-:-:S04]  /*4cc0*/  SEL R24, R23, RZ, !P4 ;  /* 0x000000ff17187207 */ /* 0x000fc80006000000 */
[----:B------:R-:W-:-:S07]  /*4cd0*/  ISETP.NE.U32.AND P4, PT, R24, RZ, PT ;  /* 0x000000ff1800720c */ /* 0x000fce0003f85070 */
[----:B------:R-:W-:Y:S06]  /*4ce0*/  LDGSTS.E [R26+0x2008], desc[UR16][R194.64], P2 ;  /* 0x02008000c21a7fae */ /* 0x000fec0009121850 */
[----:B------:R-:W-:Y:S01]  /*4cf0*/  LDGSTS.E [R26+0x4000], desc[UR16][R192.64], P4 ;  /* 0x04000000c01a7fae */ /* 0x000fe2000a121850 */
[----:B-1----:R-:W-:Y:S02]  /*4d00*/  LEA.HI R3, R3, 0x5e, RZ, 0x1a ;  /* 0x0000005e03037811 */ /* 0x002fe400078fd0ff */
[----:B------:R-:W-:Y:S02]  /*4d10*/  LEA.HI R7, R7, 0x3e, RZ, 0x1a ;  /* 0x0000003e07077811 */ /* 0x000fe400078fd0ff */
[----:B------:R-:W-:-:S02]  /*4d20*/  ISETP.GE.AND P4, PT, R3, R224, PT ;  /* 0x000000e00300720c */ /* 0x000fc40003f86270 */
[----:B------:R-:W1:Y:S01]  /*4d30*/  S2R R3, SR_TID.X ;  /* 0x0000000000037919 */ /* 0x000e620000002100 */
[----:B------:R-:W-:Y:S02]  /*4d40*/  ISETP.GE.AND P2, PT, R7, R224, PT ;  /* 0x000000e00700720c */ /* 0x000fe40003f46270 */
[----:B------:R-:W2:Y:S01]  /*4d50*/  S2R R7, SR_TID.X ;  /* 0x0000000000077919 */ /* 0x000ea20000002100 */
[----:B------:R-:W-:-:S04]  /*4d60*/  SEL R24, R23, RZ, !P5 ;  /* 0x000000ff17187207 */ /* 0x000fc80006800000 */
[----:B------:R-:W-:Y:S02]  /*4d70*/  ISETP.NE.U32.AND P5, PT, R24, RZ, PT ;  /* 0x000000ff1800720c */ /* 0x000fe40003fa5070 */
[----:B------:R-:W-:-:S04]  /*4d80*/  SEL R24, R23, RZ, !P3 ;  /* 0x000000ff17187207 */ /* 0x000fc80005800000 */
[----:B------:R-:W-:Y:S02]  /*4d90*/  ISETP.NE.U32.AND P3, PT, R24, RZ, PT ;  /* 0x000000ff1800720c */ /* 0x000fe40003f65070 */
[----:B------:R-:W-:-:S04]  /*4da0*/  SEL R24, R23, RZ, !P6 ;  /* 0x000000ff17187207 */ /* 0x000fc80007000000 */
[----:B------:R-:W-:Y:S01]  /*4db0*/  ISETP.NE.U32.AND P6, PT, R24, RZ, PT ;  /* 0x000000ff1800720c */ /* 0x000fe20003fc5070 */
[----:B------:R-:W-:Y:S06]  /*4dc0*/  LDGSTS.E [R26+0x4008], desc[UR16][R188.64], P5 ;  /* 0x04008000bc1a7fae */ /* 0x000fec000a921850 */
[----:B------:R-:W-:Y:S01]  /*4dd0*/  LDGSTS.E [R26+0x6000], desc[UR16][R174.64], P3 ;  /* 0x06000000ae1a7fae */ /* 0x000fe20009921850 */
[----:B-1----:R-:W-:-:S05]  /*4de0*/  SHF.R.U32.HI R3, RZ, 0x6, R3 ;  /* 0x00000006ff037819 */ /* 0x002fca0000011603 */
[----:B------:R-:W-:Y:S01]  /*4df0*/  LDGSTS.E [R26+0x6008], desc[UR16][R186.64], P6 ;  /* 0x06008000ba1a7fae */ /* 0x000fe2000b121850 */
[----:B--2---:R-:W-:Y:S02]  /*4e00*/  LEA.HI R7, R7, 0x7e, RZ, 0x1a ;  /* 0x0000007e07077811 */ /* 0x004fe400078fd0ff */
[----:B------:R-:W-:Y:S02]  /*4e10*/  SGXT.U32 R3, R3, 0x1 ;  /* 0x000000010303781a */ /* 0x000fe40000000000 */
[----:B------:R-:W-:Y:S02]  /*4e20*/  ISETP.GE.AND P5, PT, R7, R224, PT ;  /* 0x000000e00700720c */ /* 0x000fe40003fa6270 */
[C---:B------:R-:W-:Y:S02]  /*4e30*/  LOP3.LUT R7, R3.reuse, 0x3c, RZ, 0xfc, !PT ;  /* 0x0000003c03077812 */ /* 0x040fe400078efcff */
[----:B------:R-:W-:-:S04]  /*4e40*/  LOP3.LUT R3, R3, 0x5c, RZ, 0xfc, !PT ;  /* 0x0000005c03037812 */ /* 0x000fc800078efcff */
[-C--:B------:R-:W-:Y:S02]  /*4e50*/  ISETP.GE.AND P6, PT, R3, R224.reuse, PT ;  /* 0x000000e00300720c */ /* 0x080fe40003fc6270 */
[----:B------:R-:W1:Y:S01]  /*4e60*/  S2R R3, SR_TID.X ;  /* 0x0000000000037919 */ /* 0x000e620000002100 */
[----:B------:R-:W-:Y:S02]  /*4e70*/  SEL R24, R23, RZ, !P0 ;  /* 0x000000ff17187207 */ /* 0x000fe40004000000 */
[----:B------:R-:W-:Y:S02]  /*4e80*/  ISETP.GE.AND P3, PT, R7, R224, PT ;  /* 0x000000e00700720c */ /* 0x000fe40003f66270 */
[----:B------:R-:W-:Y:S02]  /*4e90*/  ISETP.NE.U32.AND P0, PT, R24, RZ, PT ;  /* 0x000000ff1800720c */ /* 0x000fe40003f05070 */
[----:B------:R-:W-:-:S05]  /*4ea0*/  LOP3.LUT R7, R2, 0x70, RZ, 0x3c, !PT ;  /* 0x0000007002077812 */ /* 0x000fca00078e3cff */
[----:B------:R-:W-:-:S06]  /*4eb0*/  VIADD R24, R7, UR5 ;  /* 0x0000000507187c36 */ /* 0x000fcc0008000000 */
[----:B------:R-:W-:Y:S01]  /*4ec0*/  LDGSTS.E [R24], desc[UR16][R182.64], P0 ;  /* 0x00000000b6187fae */ /* 0x000fe20008121850 */
[----:B------:R-:W-:Y:S01]  /*4ed0*/  SEL R25, R23, RZ, !P2 ;  /* 0x000000ff17197207 */ /* 0x000fe20005000000 */
[----:B------:R-:W-:Y:S02]  /*4ee0*/  UIADD3 UR4, UR11, -0x80, URZ ;  /* 0xffffff800b047890 */ /* 0x000fe4000fffe03f */
[----:B------:R-:W-:Y:S01]  /*4ef0*/  LDGSTS.E [R24+0x8], desc[UR16][R180.64], P1 ;  /* 0x00008000b4187fae */ /* 0x000fe20008921850 */
[----:B-1----:R-:W-:-:S04]  /*4f00*/  SHF.R.U32.HI R3, RZ, 0x6, R3 ;  /* 0x00000006ff037819 */ /* 0x002fc80000011603 */
[----:B------:R-:W-:-:S04]  /*4f10*/  SGXT.U32 R3, R3, 0x1 ;  /* 0x000000010303781a */ /* 0x000fc80000000000 */
[----:B------:R-:W-:-:S04]  /*4f20*/  LOP3.LUT R7, R3, 0x7c, RZ, 0xfc, !PT ;  /* 0x0000007c03077812 */ /* 0x000fc800078efcff */
[----:B------:R-:W-:Y:S02]  /*4f30*/  ISETP.GE.AND P0, PT, R7, R224, PT ;  /* 0x000000e00700720c */ /* 0x000fe40003f06270 */
[----:B------:R-:W1:Y:S01]  /*4f40*/  S2R R224, SR_TID.X ;  /* 0x0000000000e07919 */ /* 0x000e620000002100 */
[----:B------:R-:W-:Y:S02]  /*4f50*/  ISETP.NE.U32.AND P2, PT, R25, RZ, PT ;  /* 0x000000ff1900720c */ /* 0x000fe40003f45070 */
[----:B------:R-:W-:-:S04]  /*4f60*/  SEL R25, R23, RZ, !P4 ;  /* 0x000000ff17197207 */ /* 0x000fc80006000000 */
[----:B------:R-:W-:Y:S02]  /*4f70*/  ISETP.NE.U32.AND P4, PT, R25, RZ, PT ;  /* 0x000000ff1900720c */ /* 0x000fe40003f85070 */
[----:B------:R-:W-:-:S04]  /*4f80*/  SEL R25, R23, RZ, !P3 ;  /* 0x000000ff17197207 */ /* 0x000fc80005800000 */
[----:B------:R-:W-:Y:S02]  /*4f90*/  ISETP.NE.U32.AND P3, PT, R25, RZ, PT ;  /* 0x000000ff1900720c */ /* 0x000fe40003f65070 */
[----:B------:R-:W-:-:S04]  /*4fa0*/  SEL R25, R23, RZ, !P5 ;  /* 0x000000ff17197207 */ /* 0x000fc80006800000 */
[----:B------:R-:W-:Y:S02]  /*4fb0*/  ISETP.NE.U32.AND P5, PT, R25, RZ, PT ;  /* 0x000000ff1900720c */ /* 0x000fe40003fa5070 */
[----:B------:R-:W-:-:S05]  /*4fc0*/  SEL R25, R23, RZ, !P6 ;  /* 0x000000ff17197207 */ /* 0x000fca0007000000 */
[----:B------:R-:W-:Y:S01]  /*4fd0*/  LDGSTS.E [R24+0x2000], desc[UR16][R178.64], P3 ;  /* 0x02000000b2187fae */ /* 0x000fe20009921850 */
[----:B-1----:R-:W-:-:S03]  /*4fe0*/  SHF.R.U32.HI R224, RZ, 0x6, R224 ;  /* 0x00000006ffe07819 */ /* 0x002fc600000116e0 */
[----:B------:R-:W-:Y:S01]  /*4ff0*/  LDGSTS.E [R24+0x2008], desc[UR16][R176.64], P2 ;  /* 0x02008000b0187fae */ /* 0x000fe20009121850 */
[----:B------:R-:W-:Y:S02]  /*5000*/  SGXT.U32 R224, R224, 0x1 ;  /* 0x00000001e0e0781a */ /* 0x000fe40000000000 */
[----:B------:R-:W-:Y:S02]  /*5010*/  ISETP.GE.AND P3, PT, R3, UR4, PT ;  /* 0x0000000403007c0c */ /* 0x000fe4000bf66270 */
[----:B------:R-:W-:Y:S02]  /*5020*/  LOP3.LUT R224, R224, 0x2, RZ, 0xfc, !PT ;  /* 0x00000002e0e07812 */ /* 0x000fe400078efcff */
[----:B------:R-:W-:Y:S02]  /*5030*/  ISETP.NE.U32.AND P6, PT, R25, RZ, PT ;  /* 0x000000ff1900720c */ /* 0x000fe40003fc5070 */
[----:B------:R-:W-:Y:S02]  /*5040*/  SEL R25, R23, RZ, !P0 ;  /* 0x000000ff17197207 */ /* 0x000fe40004000000 */
[----:B---3--:R-:W-:-:S02]  /*5050*/  ISETP.GT.AND P0, PT, R48, 0xff, PT ;  /* 0x000000ff3000780c */ /* 0x008fc40003f04270 */
[----:B------:R-:W-:Y:S02]  /*5060*/  SEL R23, RZ, 0x4, P3 ;  /* 0x00000004ff177807 */ /* 0x000fe40001800000 */
[----:B------:R-:W-:Y:S02]  /*5070*/  ISETP.GE.AND P2, PT, R224, UR4, PT ;  /* 0x00000004e0007c0c */ /* 0x000fe4000bf46270 */
[----:B------:R-:W-:Y:S02]  /*5080*/  ISETP.NE.U32.AND P3, PT, R25, RZ, PT ;  /* 0x000000ff1900720c */ /* 0x000fe40003f65070 */
[----:B------:R-:W-:Y:S01]  /*5090*/  SEL R7, R23, RZ, P0 ;  /* 0x000000ff17077207 */ /* 0x000fe20000000000 */
[----:B------:R-:W-:Y:S01]  /*50a0*/  LDGSTS.E [R24+0x4000], desc[UR16][R172.64], P6 ;  /* 0x04000000ac187fae */ /* 0x000fe2000b121850 */
[----:B------:R-:W-:Y:S02]  /*50b0*/  SEL R23, RZ, 0x4, P2 ;  /* 0x00000004ff177807 */ /* 0x000fe40001000000 */
[----:B------:R-:W-:Y:S01]  /*50c0*/  ISETP.GE.AND P2, PT, R233, UR4, PT ;  /* 0x00000004e9007c0c */ /* 0x000fe2000bf46270 */
[----:B------:R-:W-:Y:S01]  /*50d0*/  LDGSTS.E [R24+0x4008], desc[UR16][R94.64], P4 ;  /* 0x040080005e187fae */ /* 0x000fe2000a121850 */
[----:B------:R-:W-:-:S02]  /*50e0*/  SEL R25, R23, RZ, P0 ;  /* 0x000000ff17197207 */ /* 0x000fc40000000000 */
[----:B------:R-:W-:Y:S02]  /*50f0*/  SEL R23, RZ, 0x4, P2 ;  /* 0x00000004ff177807 */ /* 0x000fe40001000000 */
[----:B------:R-:W-:Y:S01]  /*5100*/  ISETP.GE.AND P4, PT, R232, UR4, PT ;  /* 0x00000004e8007c0c */ /* 0x000fe2000bf86270 */
[----:B------:R-:W-:Y:S01]  /*5110*/  LDGSTS.E [R24+0x6000], desc[UR16][R170.64], P3 ;  /* 0x06000000aa187fae */ /* 0x000fe20009921850 */
[----:B------:R-:W-:-:S03]  /*5120*/  SEL R23, R23, RZ, P0 ;  /* 0x000000ff17177207 */ /* 0x000fc60000000000 */
[----:B------:R-:W-:Y:S01]  /*5130*/  LDGSTS.E [R24+0x6008], desc[UR16][R84.64], P5 ;  /* 0x0600800054187fae */ /* 0x000fe2000a921850 */
[----:B------:R-:W-:Y:S02]  /*5140*/  ISETP.NE.U32.AND P3, PT, R23, RZ, PT ;  /* 0x000000ff1700720c */ /* 0x000fe40003f65070 */
[----:B------:R-:W-:Y:S02]  /*5150*/  SEL R23, RZ, 0x4, P4 ;  /* 0x00000004ff177807 */ /* 0x000fe40002000000 */
[----:B------:R-:W-:Y:S01]  /*5160*/  ISETP.NE.U32.AND P1, PT, R228, RZ, PT ;  /* 0x000000ffe400720c */ /* 0x000fe20003f25070 */
[----:B----4-:R-:W-:Y:S01]  /*5170*/  VIADD R233, R0, UR5 ;  /* 0x0000000500e97c36 */ /* 0x010fe20008000000 */
[----:B------:R-:W-:Y:S01]  /*5180*/  ISETP.GE.AND P4, PT, R231, UR4, PT ;  /* 0x00000004e7007c0c */ /* 0x000fe2000bf86270 */
[----:B------:R-:W0:Y:S01]  /*5190*/  LDGDEPBAR ;  /* 0x00000000000079af */ /* 0x000e220000000000 */
[----:B------:R-:W-:Y:S02]  /*51a0*/  ISETP.GE.AND P5, PT, R230, UR4, PT ;  /* 0x00000004e6007c0c */ /* 0x000fe4000bfa6270 */
[----:B------:R-:W-:-:S02]  /*51b0*/  ISETP.NE.U32.AND P2, PT, R25, RZ, PT ;  /* 0x000000ff1900720c */ /* 0x000fc40003f45070 */
[----:B------:R-:W-:Y:S02]  /*51c0*/  SEL R25, R23, RZ, P0 ;  /* 0x000000ff17197207 */ /* 0x000fe40000000000 */
[----:B------:R-:W-:Y:S02]  /*51d0*/  SEL R23, RZ, 0x4, P4 ;  /* 0x00000004ff177807 */ /* 0x000fe40002000000 */
[----:B------:R-:W-:Y:S01]  /*51e0*/  SEL R224, RZ, 0x4, P5 ;  /* 0x00000004ffe07807 */ /* 0x000fe20002800000 */
[----:B------:R-:W-:Y:S01]  /*51f0*/  LDGSTS.E [R233+0x18000], desc[UR16][R168.64], P1 ;  /* 0x18000000a8e97fae */ /* 0x000fe20008921850 */
[----:B------:R-:W-:Y:S02]  /*5200*/  ISETP.GE.AND P5, PT, R229, UR4, PT ;  /* 0x00000004e5007c0c */ /* 0x000fe4000bfa6270 */
[----:B------:R-:W-:Y:S01]  /*5210*/  ISETP.NE.U32.AND P4, PT, R25, RZ, PT ;  /* 0x000000ff1900720c */ /* 0x000fe20003f85070 */
[----:B------:R-:W-:Y:S01]  /*5220*/  LDGSTS.E [R233+0x18400], desc[UR16][R164.64], P1 ;  /* 0x18400000a4e97fae */ /* 0x000fe20008921850 */
[----:B------:R-:W-:-:S02]  /*5230*/  SEL R25, R23, RZ, P0 ;  /* 0x000000ff17197207 */ /* 0x000fc40000000000 */
[----:B------:R-:W-:Y:S01]  /*5240*/  SEL R23, RZ, 0x4, P5 ;  /* 0x00000004ff177807 */ /* 0x000fe20002800000 */
[----:B------:R-:W-:Y:S03]  /*5250*/  LDGSTS.E [R233+0x18800], desc[UR16][R108.64], P1 ;  /* 0x188000006ce97fae */ /* 0x000fe60008921850 */
[----:B------:R-:W-:Y:S01]  /*5260*/  SEL R3, R23, RZ, P0 ;  /* 0x000000ff17037207 */ /* 0x000fe20000000000 */
[----:B------:R-:W-:Y:S01]  /*5270*/  LDGSTS.E [R233+0x18c00], desc[UR16][R162.64], P1 ;  /* 0x18c00000a2e97fae */ /* 0x000fe20008921850 */
[C---:B------:R-:W-:Y:S02]  /*5280*/  LOP3.LUT R23, R0.reuse, 0x20, RZ, 0x3c, !PT ;  /* 0x0000002000177812 */ /* 0x040fe400078e3cff */
[----:B------:R-:W-:-:S03]  /*5290*/  LOP3.LUT R228, R0, 0x10, RZ, 0x3c, !PT ;  /* 0x0000001000e47812 */ /* 0x000fc600078e3cff */
[----:B------:R-:W-:Y:S01]  /*52a0*/  VIADD R231, R23, UR5 ;  /* 0x0000000517e77c36 */ /* 0x000fe20008000000 */
[----:B------:R-:W-:Y:S01]  /*52b0*/  LOP3.LUT R23, R0, 0x30, RZ, 0x3c, !PT ;  /* 0x0000003000177812 */ /* 0x000fe200078e3cff */
[----:B------:R-:W-:-:S04]  /*52c0*/  VIADD R232, R228, UR5 ;  /* 0x00000005e4e87c36 */ /* 0x000fc80008000000 */
[----:B------:R-:W-:Y:S01]  /*52d0*/  VIADD R230, R23, UR5 ;  /* 0x0000000517e67c36 */ /* 0x000fe20008000000 */
[C---:B------:R-:W-:Y:S01]  /*52e0*/  LOP3.LUT R23, R0.reuse, 0x40, RZ, 0x3c, !PT ;  /* 0x0000004000177812 */ /* 0x040fe200078e3cff */
[----:B------:R-:W-:Y:S04]  /*52f0*/  LDGSTS.E [R232+0x18080], desc[UR16][R160.64], P1 ;  /* 0x18080000a0e87fae */ /* 0x000fe80008921850 */
[----:B------:R-:W-:Y:S01]  /*5300*/  LDGSTS.E [R232+0x18480], desc[UR16][R158.64], P1 ;  /* 0x184800009ee87fae */ /* 0x000fe20008921850 */
[----:B------:R-:W-:Y:S01]  /*5310*/  VIADD R229, R23, UR5 ;  /* 0x0000000517e57c36 */ /* 0x000fe20008000000 */
[----:B------:R-:W-:Y:S02]  /*5320*/  LOP3.LUT R23, R0, 0x50, RZ, 0x3c, !PT ;  /* 0x0000005000177812 */ /* 0x000fe400078e3cff */
[----:B------:R-:W-:Y:S04]  /*5330*/  LDGSTS.E [R232+0x18880], desc[UR16][R154.64], P1 ;  /* 0x188800009ae87fae */ /* 0x000fe80008921850 */
[----:B------:R-:W-:Y:S01]  /*5340*/  LDGSTS.E [R232+0x18c80], desc[UR16][R152.64], P1 ;  /* 0x18c8000098e87fae */ /* 0x000fe20008921850 */
[----:B------:R-:W-:-:S03]  /*5350*/  VIADD R228, R23, UR5 ;  /* 0x0000000517e47c36 */ /* 0x000fc60008000000 */
[----:B------:R-:W-:Y:S01]  /*5360*/  LDGSTS.E [R231+0x18100], desc[UR16][R150.64], P1 ;  /* 0x1810000096e77fae */ /* 0x000fe20008921850 */
[----:B------:R-:W-:-:S03]  /*5370*/  SEL R224, R224, RZ, P0 ;  /* 0x000000ffe0e07207 */ /* 0x000fc60000000000 */
[----:B------:R-:W-:Y:S01]  /*5380*/  LDGSTS.E [R231+0x18500], desc[UR16][R148.64], P1 ;  /* 0x1850000094e77fae */ /* 0x000fe20008921850 */
[----:B------:R-:W-:-:S03]  /*5390*/  LOP3.LUT R23, R0, 0x60, RZ, 0x3c, !PT ;  /* 0x0000006000177812 */ /* 0x000fc600078e3cff */
[----:B------:R-:W-:Y:S04]  /*53a0*/  LDGSTS.E [R231+0x18900], desc[UR16][R144.64], P1 ;  /* 0x1890000090e77fae */ /* 0x000fe80008921850 */
[----:B------:R-:W-:Y:S04]  /*53b0*/  LDGSTS.E [R231+0x18d00], desc[UR16][R142.64], P1 ;  /* 0x18d000008ee77fae */ /* 0x000fe80008921850 */
[----:B------:R-:W-:Y:S01]  /*53c0*/  LDGSTS.E [R230+0x18180], desc[UR16][R140.64], P1 ;  /* 0x181800008ce67fae */ /* 0x000fe20008921850 */
[----:B------:R-:W-:-:S03]  /*53d0*/  ISETP.NE.U32.AND P6, PT, R224, RZ, PT ;  /* 0x000000ffe000720c */ /* 0x000fc60003fc5070 */
[----:B------:R-:W-:Y:S01]  /*53e0*/  LDGSTS.E [R230+0x18580], desc[UR16][R138.64], P1 ;  /* 0x185800008ae67fae */ /* 0x000fe20008921850 */
[----:B------:R-:W-:-:S03]  /*53f0*/  VIADD R224, R23, UR5 ;  /* 0x0000000517e07c36 */ /* 0x000fc60008000000 */
[----:B------:R-:W-:Y:S01]  /*5400*/  LDGSTS.E [R230+0x18980], desc[UR16][R134.64], P1 ;  /* 0x1898000086e67fae */ /* 0x000fe20008921850 */
[----:B------:R-:W-:-:S03]  /*5410*/  LOP3.LUT R23, R0, 0x70, RZ, 0x3c, !PT ;  /* 0x0000007000177812 */ /* 0x000fc600078e3cff */
[----:B------:R-:W-:Y:S04]  /*5420*/  LDGSTS.E [R230+0x18d80], desc[UR16][R132.64], P1 ;  /* 0x18d8000084e67fae */ /* 0x000fe80008921850 */
[----:B------:R-:W-:Y:S04]  /*5430*/  LDGSTS.E [R229+0x18200], desc[UR16][R130.64], P1 ;  /* 0x1820000082e57fae */ /* 0x000fe80008921850 */
[----:B------:R-:W-:Y:S04]  /*5440*/  LDGSTS.E [R229+0x18600], desc[UR16][R128.64], P1 ;  /* 0x1860000080e57fae */ /* 0x000fe80008921850 */
[----:B------:R-:W-:Y:S01]  /*5450*/  LDGSTS.E [R229+0x18a00], desc[UR16][R126.64], P1 ;  /* 0x18a000007ee57fae */ /* 0x000fe20008921850 */
[----:B------:R-:W-:-:S03]  /*5460*/  ISETP.NE.U32.AND P5, PT, R25, RZ, PT ;  /* 0x000000ff1900720c */ /* 0x000fc60003fa5070 */
[----:B------:R-:W-:Y:S01]  /*5470*/  LDGSTS.E [R229+0x18e00], desc[UR16][R124.64], P1 ;  /* 0x18e000007ce57fae */ /* 0x000fe20008921850 */
[----:B------:R-:W-:-:S03]  /*5480*/  VIADD R25, R23, UR5 ;  /* 0x0000000517197c36 */ /* 0x000fc60008000000 */
[----:B------:R-:W-:Y:S04]  /*5490*/  LDGSTS.E [R228+0x18280], desc[UR16][R122.64], P1 ;  /* 0x182800007ae47fae */ /* 0x000fe80008921850 */
        /* <DEDUP_REMOVED lines=11> */
[----:B------:R-:W0:Y:S01]  /*5550*/  LDGDEPBAR ;  /* 0x00000000000079af */ /* 0x000e220000000000 */
[----:B------:R-:W-:Y:S01]  /*5560*/  BAR.SYNC.DEFER_BLOCKING 0x0 ;  /* 0x0000000000007b1d */ /* 0x000fe20000010000 */
[----:B------:R-:W-:Y:S01]  /*5570*/  ISETP.NE.U32.AND P1, PT, R7, RZ, PT ;  /* 0x000000ff0700720c */ /* 0x000fe20003f25070 */
[----:B------:R-:W-:-:S04]  /*5580*/  IMAD.SHL.U32 R23, R92, 0x80, RZ ;  /* 0x000000805c177824 */ /* 0x000fc800078e00ff */
[----:B------:R-:W-:Y:S01]  /*5590*/  IMAD.WIDE R90, R23, 0x4, R90 ;  /* 0x00000004175a7825 */ /* 0x000fe200078e025a */
[----:B------:R-:W1:Y:S07]  /*55a0*/  S2R R7, SR_TID.X ;  /* 0x0000000000077919 */ /* 0x000e6e0000002100 */
[----:B------:R-:W-:Y:S01]  /*55b0*/  @!PT LDS RZ, [RZ] ;  /* 0x00000000fffff984 */ /* 0x000fe20000000800 */
[----:B------:R-:W-:Y:S01]  /*55c0*/  @!PT LDS RZ, [RZ] ;  /* 0x00000000fffff984 */ /* 0x000fe20000000800 */
[----:B------:R-:W-:Y:S01]  /*55d0*/  @!PT LDS RZ, [RZ] ;  /* 0x00000000fffff984 */ /* 0x000fe20000000800 */
[----:B------:R2:W-:Y:S02]  /*55e0*/  LDGSTS.E [R235+0x8000], desc[UR16][R90.64], P1 ;  /* 0x080000005aeb7fae */ /* 0x0005e40008921850 */
[----:B--2---:R-:W2:Y:S01]  /*55f0*/  S2R R91, SR_TID.X ;  /* 0x00000000005b7919 */ /* 0x004ea20000002100 */
[----:B-1----:R-:W-:-:S04]  /*5600*/  LEA.HI R7, R7, 0xe, RZ, 0x1a ;  /* 0x0000000e07077811 */ /* 0x002fc800078fd0ff */
[----:B------:R-:W-:-:S04]  /*5610*/  ISETP.GE.AND P1, PT, R7, UR4, PT ;  /* 0x0000000407007c0c */ /* 0x000fc8000bf26270 */
[----:B------:R-:W-:Y:S02]  /*5620*/  SEL R7, RZ, 0x4, P1 ;  /* 0x00000004ff077807 */ /* 0x000fe40000800000 */
[----:B--2---:R-:W-:-:S04]  /*5630*/  SHF.R.U32.HI R91, RZ, 0x6, R91 ;  /* 0x00000006ff5b7819 */ /* 0x004fc8000001165b */
[----:B------:R-:W-:-:S04]  /*5640*/  SGXT.U32 R91, R91, 0x1 ;  /* 0x000000015b5b781a */ /* 0x000fc80000000000 */
[----:B------:R-:W-:-:S04]  /*5650*/  LOP3.LUT R91, R91, 0x62, RZ, 0xfc, !PT ;  /* 0x000000625b5b7812 */ /* 0x000fc800078efcff */
[----:B------:R-:W-:Y:S02]  /*5660*/  ISETP.GE.AND P1, PT, R91, UR4, PT ;  /* 0x000000045b007c0c */ /* 0x000fe4000bf26270 */
[----:B------:R-:W1:Y:S01]  /*5670*/  S2R R91, SR_TID.X ;  /* 0x00000000005b7919 */ /* 0x000e620000002100 */
[----:B------:R-:W-:-:S05]  /*5680*/  IMAD.WIDE R68, R23, 0x4, R68 ;  /* 0x0000000417447825 */ /* 0x000fca00078e0244 */
[----:B------:R2:W-:Y:S01]  /*5690*/  LDGSTS.E [R235+0x8008], desc[UR16][R68.64], P2 ;  /* 0x0800800044eb7fae */ /* 0x0005e20009121850 */
[----:B------:R-:W-:-:S04]  /*56a0*/  ISETP.GE.AND P2, PT, R6, UR4, PT ;  /* 0x0000000406007c0c */ /* 0x000fc8000bf46270 */
[----:B------:R-:W-:Y:S02]  /*56b0*/  SEL R6, RZ, 0x4, P2 ;  /* 0x00000004ff067807 */ /* 0x000fe40001000000 */
[----:B------:R-:W-:Y:S01]  /*56c0*/  ISETP.GE.AND P2, PT, R5, UR4, PT ;  /* 0x0000000405007c0c */ /* 0x000fe2000bf46270 */
[----:B--2---:R-:W2:Y:S03]  /*56d0*/  S2R R69, SR_TID.X ;  /* 0x0000000000457919 */ /* 0x004ea60000002100 */
[----:B------:R-:W-:Y:S02]  /*56e0*/  SEL R5, RZ, 0x4, P2 ;  /* 0x00000004ff057807 */ /* 0x000fe40001000000 */
[----:B-1----:R-:W-:-:S04]  /*56f0*/  SHF.R.U32.HI R91, RZ, 0x6, R91 ;  /* 0x00000006ff5b7819 */ /* 0x002fc8000001165b */
[----:B------:R-:W-:-:S04]  /*5700*/  SGXT.U32 R91, R91, 0x1 ;  /* 0x000000015b5b781a */ /* 0x000fc80000000000 */
[----:B------:R-:W-:-:S04]  /*5710*/  LOP3.LUT R91, R91, 0x4, RZ, 0xfc, !PT ;  /* 0x000000045b5b7812 */ /* 0x000fc800078efcff */
[----:B------:R-:W-:Y:S02]  /*5720*/  ISETP.GE.AND P2, PT, R91, UR4, PT ;  /* 0x000000045b007c0c */ /* 0x000fe4000bf46270 */
[----:B------:R-:W1:Y:S01]  /*5730*/  S2R R91, SR_TID.X ;  /* 0x00000000005b7919 */ /* 0x000e620000002100 */
[----:B------:R-:W-:Y:S01]  /*5740*/  SEL R90, RZ, 0x4, P1 ;  /* 0x00000004ff5a7807 */ /* 0x000fe20000800000 */
[----:B------:R-:W-:Y:S01]  /*5750*/  IMAD.WIDE R72, R23, 0x4, R72 ;  /* 0x0000000417487825 */ /* 0x000fe200078e0248 */
[----:B--2---:R-:W-:Y:S02]  /*5760*/  SHF.R.U32.HI R69, RZ, 0x6, R69 ;  /* 0x00000006ff457819 */ /* 0x004fe40000011645 */
[----:B------:R-:W-:Y:S02]  /*5770*/  SEL R68, R90, RZ, P0 ;  /* 0x000000ff5a447207 */ /* 0x000fe40000000000 */
[----:B------:R2:W-:Y:S01]  /*5780*/  LDGSTS.E [R235+0xa000], desc[UR16][R72.64], P3 ;  /* 0x0a00000048eb7fae */ /* 0x0005e20009921850 */
[----:B------:R-:W-:-:S02]  /*5790*/  SGXT.U32 R69, R69, 0x1 ;  /* 0x000000014545781a */ /* 0x000fc40000000000 */
[----:B------:R-:W-:Y:S02]  /*57a0*/  ISETP.NE.U32.AND P1, PT, R68, RZ, PT ;  /* 0x000000ff4400720c */ /* 0x000fe40003f25070 */
[----:B------:R-:W-:Y:S02]  /*57b0*/  SEL R68, RZ, 0x4, P2 ;  /* 0x00000004ff447807 */ /* 0x000fe40001000000 */
[----:B------:R-:W-:Y:S02]  /*57c0*/  ISETP.GE.AND P3, PT, R4, UR4, PT ;  /* 0x0000000404007c0c */ /* 0x000fe4000bf66270 */
[----:B------:R-:W-:Y:S02]  /*57d0*/  LOP3.LUT R69, R69, 0x6, RZ, 0xfc, !PT ;  /* 0x0000000645457812 */ /* 0x000fe400078efcff */
[----:B------:R-:W-:Y:S02]  /*57e0*/  SEL R68, R68, RZ, P0 ;  /* 0x000000ff44447207 */ /* 0x000fe40000000000 */
[----:B------:R-:W-:-:S02]  /*57f0*/  SEL R4, RZ, 0x4, P3 ;  /* 0x00000004ff047807 */ /* 0x000fc40001800000 */
[----:B------:R-:W-:Y:S02]  /*5800*/  ISETP.GE.AND P3, PT, R69, UR4, PT ;  /* 0x0000000445007c0c */ /* 0x000fe4000bf66270 */
[----:B-1----:R-:W-:-:S04]  /*5810*/  SHF.R.U32.HI R91, RZ, 0x6, R91 ;  /* 0x00000006ff5b7819 */ /* 0x002fc8000001165b */
[----:B------:R-:W-:-:S04]  /*5820*/  SGXT.U32 R91, R91, 0x1 ;  /* 0x000000015b5b781a */ /* 0x000fc80000000000 */
[----:B------:R-:W-:Y:S02]  /*5830*/  LOP3.LUT R91, R91, 0x24, RZ, 0xfc, !PT ;  /* 0x000000245b5b7812 */ /* 0x000fe400078efcff */
[----:B------:R-:W-:Y:S02]  /*5840*/  ISETP.NE.U32.AND P2, PT, R68, RZ, PT ;  /* 0x000000ff4400720c */ /* 0x000fe40003f45070 */
[----:B------:R-:W-:Y:S02]  /*5850*/  SEL R68, RZ, 0x4, P3 ;  /* 0x00000004ff447807 */ /* 0x000fe40001800000 */
[----:B------:R-:W-:Y:S02]  /*5860*/  ISETP.GE.AND P3, PT, R91, UR4, PT ;  /* 0x000000045b007c0c */ /* 0x000fe4000bf66270 */
[----:B------:R-:W1:Y:S01]  /*5870*/  S2R R91, SR_TID.X ;  /* 0x00000000005b7919 */ /* 0x000e620000002100 */
[----:B------:R-:W-:Y:S01]  /*5880*/  IMAD.WIDE R166, R23, 0x4, R166 ;  /* 0x0000000417a67825 */ /* 0x000fe200078e02a6 */
[----:B------:R-:W3:Y:S04]  /*5890*/  S2R R90, SR_TID.X ;  /* 0x00000000005a7919 */ /* 0x000ee80000002100 */
[----:B------:R-:W-:Y:S01]  /*58a0*/  LDGSTS.E [R235+0xa008], desc[UR16][R166.64], P4 ;  /* 0x0a008000a6eb7fae */ /* 0x000fe2000a121850 */
[----:B-1----:R-:W-:-:S04]  /*58b0*/  SHF.R.U32.HI R91, RZ, 0x6, R91 ;  /* 0x00000006ff5b7819 */ /* 0x002fc8000001165b */
[----:B------:R-:W-:-:S04]  /*58c0*/  SGXT.U32 R91, R91, 0x1 ;  /* 0x000000015b5b781a */ /* 0x000fc80000000000 */
[----:B------:R-:W-:-:S04]  /*58d0*/  LOP3.LUT R91, R91, 0x26, RZ, 0xfc, !PT ;  /* 0x000000265b5b7812 */ /* 0x000fc800078efcff */
[----:B------:R-:W-:Y:S02]  /*58e0*/  ISETP.GE.AND P4, PT, R91, UR4, PT ;  /* 0x000000045b007c0c */ /* 0x000fe4000bf86270 */
[----:B------:R-:W1:Y:S01]  /*58f0*/  S2R R91, SR_TID.X ;  /* 0x00000000005b7919 */ /* 0x000e620000002100 */
[----:B---3--:R-:W-:Y:S02]  /*5900*/  SHF.R.U32.HI R90, RZ, 0x6, R90 ;  /* 0x00000006ff5a7819 */ /* 0x008fe4000001165a */
[----:B------:R-:W-:Y:S02]  /*5910*/  SEL R68, R68, RZ, P0 ;  /* 0x000000ff44447207 */ /* 0x000fe40000000000 */
[----:B------:R-:W-:Y:S02]  /*5920*/  SGXT.U32 R90, R90, 0x1 ;  /* 0x000000015a5a781a */ /* 0x000fe40000000000 */
[----:B------:R-:W-:Y:S02]  /*5930*/  SEL R69, RZ, 0x4, P3 ;  /* 0x00000004ff457807 */ /* 0x000fe40001800000 */
[----:B------:R-:W-:-:S02]  /*5940*/  LOP3.LUT R90, R90, 0x44, RZ, 0xfc, !PT ;  /* 0x000000445a5a7812 */ /* 0x000fc400078efcff */
[----:B------:R-:W-:Y:S02]  /*5950*/  ISETP.NE.U32.AND P3, PT, R68, RZ, PT ;  /* 0x000000ff4400720c */ /* 0x000fe40003f65070 */
[----:B------:R-:W-:Y:S02]  /*5960*/  SEL R68, RZ, 0x4, P4 ;  /* 0x00000004ff447807 */ /* 0x000fe40002000000 */
[----:B------:R-:W-:-:S04]  /*5970*/  ISETP.GE.AND P4, PT, R90, UR4, PT ;  /* 0x000000045a007c0c */ /* 0x000fc8000bf86270 */
[----:B--2---:R-:W-:Y:S02]  /*5980*/  SEL R72, RZ, 0x4, P4 ;  /* 0x00000004ff487807 */ /* 0x004fe40002000000 */
[----:B-1----:R-:W-:-:S04]  /*5990*/  SHF.R.U32.HI R91, RZ, 0x6, R91 ;  /* 0x00000006ff5b7819 */ /* 0x002fc8000001165b */
[----:B------:R-:W-:-:S04]  /*59a0*/  SGXT.U32 R91, R91, 0x1 ;  /* 0x000000015b5b781a */ /* 0x000fc80000000000 */
[----:B------:R-:W-:-:S04]  /*59b0*/  LOP3.LUT R91, R91, 0x46, RZ, 0xfc, !PT ;  /* 0x000000465b5b7812 */ /* 0x000fc800078efcff */
[----:B------:R-:W-:Y:S02]  /*59c0*/  ISETP.GE.AND P4, PT, R91, UR4, PT ;  /* 0x000000045b007c0c */ /* 0x000fe4000bf86270 */
[----:B------:R-:W1:Y:S01]  /*59d0*/  S2R R91, SR_TID.X ;  /* 0x00000000005b7919 */ /* 0x000e620000002100 */
[----:B------:R-:W-:-:S05]  /*59e0*/  IMAD.WIDE R64, R23, 0x4, R64 ;  /* 0x0000000417407825 */ /* 0x000fca00078e0240 */
[----:B------:R2:W-:Y:S01]  /*59f0*/  LDGSTS.E [R235+0xc000], desc[UR16][R64.64], P5 ;  /* 0x0c00000040eb7fae */ /* 0x0005e2000a921850 */
[----:B------:R-:W3:Y:S01]  /*5a00*/  S2R R90, SR_TID.X ;  /* 0x00000000005a7919 */ /* 0x000ee20000002100 */
[----:B-1----:R-:W-:-:S04]  /*5a10*/  SHF.R.U32.HI R91, RZ, 0x6, R91 ;  /* 0x00000006ff5b7819 */ /* 0x002fc8000001165b */
[----:B------:R-:W-:-:S04]  /*5a20*/  SGXT.U32 R91, R91, 0x1 ;  /* 0x000000015b5b781a */ /* 0x000fc80000000000 */
[----:B------:R-:W-:-:S04]  /*5a30*/  LOP3.LUT R91, R91, 0x64, RZ, 0xfc, !PT ;  /* 0x000000645b5b7812 */ /* 0x000fc800078efcff */
[----:B------:R-:W-:Y:S02]  /*5a40*/  ISETP.GE.AND P5, PT, R91, UR4, PT ;  /* 0x000000045b007c0c */ /* 0x000fe4000bfa6270 */
[----:B------:R-:W1:Y:S01]  /*5a50*/  S2R R91, SR_TID.X ;  /* 0x00000000005b7919 */ /* 0x000e620000002100 */
[----:B---3--:R-:W-:Y:S02]  /*5a60*/  SHF.R.U32.HI R90, RZ, 0x6, R90 ;  /* 0x00000006ff5a7819 */ /* 0x008fe4000001165a */
[----:B--2---:R-:W-:Y:S02]  /*5a70*/  SEL R64, R69, RZ, P0 ;  /* 0x000000ff45407207 */ /* 0x004fe40000000000 */
[----:B------:R-:W-:Y:S02]  /*5a80*/  SGXT.U32 R90, R90, 0x1 ;  /* 0x000000015a5a781a */ /* 0x000fe40000000000 */
[----:B------:R-:W-:Y:S02]  /*5a90*/  SEL R73, RZ, 0x4, P4 ;  /* 0x00000004ff497807 */ /* 0x000fe40002000000 */
[----:B------:R-:W-:-:S02]  /*5aa0*/  ISETP.NE.U32.AND P4, PT, R64, RZ, PT ;  /* 0x000000ff4000720c */ /* 0x000fc40003f85070 */
[----:B------:R-:W-:Y:S02]  /*5ab0*/  SEL R64, RZ, 0x4, P5 ;  /* 0x00000004ff407807 */ /* 0x000fe40002800000 */
[----:B------:R-:W-:Y:S02]  /*5ac0*/  LOP3.LUT R90, R90, 0x8, RZ, 0xfc, !PT ;  /* 0x000000085a5a7812 */ /* 0x000fe400078efcff */
[----:B-1----:R-:W-:-:S04]  /*5ad0*/  SHF.R.U32.HI R91, RZ, 0x6, R91 ;  /* 0x00000006ff5b7819 */ /* 0x002fc8000001165b */
[----:B------:R-:W-:-:S04]  /*5ae0*/  SGXT.U32 R91, R91, 0x1 ;  /* 0x000000015b5b781a */ /* 0x000fc80000000000 */
[----:B------:R-:W-:-:S04]  /*5af0*/  LOP3.LUT R91, R91, 0x66, RZ, 0xfc, !PT ;  /* 0x000000665b5b7812 */ /* 0x000fc800078efcff */
[----:B------:R-:W-:-:S04]  /*5b00*/  ISETP.GE.AND P5, PT, R91, UR4, PT ;  /* 0x000000045b007c0c */ /* 0x000fc8000bfa6270 */
[----:B------:R-:W-:Y:S02]  /*5b10*/  SEL R91, RZ, 0x4, P5 ;  /* 0x00000004ff5b7807 */ /* 0x000fe40002800000 */
        /* <DEDUP_REMOVED lines=11> */
[----:B------:R-:W-:Y:S02]  /*5bd0*/  SEL R65, RZ, 0x4, P6 ;  /* 0x00000004ff417807 */ /* 0x000fe40003000000 */
[----:B------:R-:W-:-:S04]  /*5be0*/  SGXT.U32 R167, R167, 0x1 ;  /* 0x00000001a7a7781a */ /* 0x000fc80000000000 */
[----:B------:R-:W-:Y:S02]  /*5bf0*/  LOP3.LUT R167, R167, 0x2a, RZ, 0xfc, !PT ;  /* 0x0000002aa7a77812 */ /* 0x000fe400078efcff */
[----:B-1----:R-:W-:-:S04]  /*5c00*/  SHF.R.U32.HI R90, RZ, 0x6, R90 ;  /* 0x00000006ff5a7819 */ /* 0x002fc8000001165a */
[----:B------:R-:W-:-:S04]  /*5c10*/  SGXT.U32 R90, R90, 0x1 ;  /* 0x000000015a5a781a */ /* 0x000fc80000000000 */
[----:B------:R-:W-:-:S04]  /*5c20*/  LOP3.LUT R90, R90, 0x28, RZ, 0xfc, !PT ;  /* 0x000000285a5a7812 */ /* 0x000fc800078efcff */
[----:B------:R-:W-:-:S04]  /*5c30*/  ISETP.GE.AND P6, PT, R90, UR4, PT ;  /* 0x000000045a007c0c */ /* 0x000fc8000bfc6270 */
[----:B------:R-:W-:Y:S02]  /*5c40*/  SEL R90, RZ, 0x4, P6 ;  /* 0x00000004ff5a7807 */ /* 0x000fe40003000000 */
[----:B------:R-:W-:-:S04]  /*5c50*/  ISETP.GE.AND P6, PT, R167, UR4, PT ;  /* 0x00000004a7007c0c */ /* 0x000fc8000bfc6270 */
[----:B------:R-:W-:Y:S02]  /*5c60*/  SEL R167, RZ, 0x4, P6 ;  /* 0x00000004ffa77807 */ /* 0x000fe40003000000 */
[----:B------:R-:W-:Y:S02]  /*5c70*/  ISETP.NE.U32.AND P6, PT, R3, RZ, PT ;  /* 0x000000ff0300720c */ /* 0x000fe40003fc5070 */
[----:B------:R-:W1:Y:S01]  /*5c80*/  S2R R3, SR_TID.X ;  /* 0x0000000000037919 */ /* 0x000e620000002100 */
[----:B------:R-:W-:Y:S01]  /*5c90*/  IMAD.WIDE R196, R23, 0x4, R196 ;  /* 0x0000000417c47825 */ /* 0x000fe200078e02c4 */
[----:B------:R-:W-:Y:S02]  /*5ca0*/  SEL R68, R68, RZ, P0 ;  /* 0x000000ff44447207 */ /* 0x000fe40000000000 */
[----:B------:R-:W-:Y:S02]  /*5cb0*/  SEL R166, RZ, 0x4, P5 ;  /* 0x00000004ffa67807 */ /* 0x000fe40002800000 */
[----:B------:R-:W-:-:S05]  /*5cc0*/  ISETP.NE.U32.AND P5, PT, R68, RZ, PT ;  /* 0x000000ff4400720c */ /* 0x000fca0003fa5070 */
[----:B------:R3:W-:Y:S01]  /*5cd0*/  LDGSTS.E [R235+0xe000], desc[UR16][R196.64], P6 ;  /* 0x0e000000c4eb7fae */ /* 0x0007e2000b121850 */
[----:B--2---:R-:W-:Y:S02]  /*5ce0*/  SEL R61, R72, RZ, P0 ;  /* 0x000000ff483d7207 */ /* 0x004fe40000000000 */
[----:B-1----:R-:W-:-:S04]  /*5cf0*/  SHF.R.U32.HI R3, RZ, 0x6, R3 ;  /* 0x00000006ff037819 */ /* 0x002fc80000011603 */
[----:B------:R-:W-:-:S04]  /*5d00*/  SGXT.U32 R3, R3, 0x1 ;  /* 0x000000010303781a */ /* 0x000fc80000000000 */
[C---:B------:R-:W-:Y:S02]  /*5d10*/  LOP3.LUT R60, R3.reuse, 0x48, RZ, 0xfc, !PT ;  /* 0x00000048033c7812 */ /* 0x040fe400078efcff */
[C---:B------:R-:W-:Y:S02]  /*5d20*/  LOP3.LUT R69, R3.reuse, 0x4a, RZ, 0xfc, !PT ;  /* 0x0000004a03457812 */ /* 0x040fe400078efcff */
[----:B------:R-:W-:Y:S02]  /*5d30*/  ISETP.GE.AND P6, PT, R60, UR4, PT ;  /* 0x000000043c007c0c */ /* 0x000fe4000bfc6270 */
[----:B------:R-:W-:Y:S02]  /*5d40*/  LOP3.LUT R60, R3, 0x68, RZ, 0xfc, !PT ;  /* 0x00000068033c7812 */ /* 0x000fe400078efcff */
[----:B------:R-:W-:Y:S02]  /*5d50*/  SEL R68, RZ, 0x4, P6 ;  /* 0x00000004ff447807 */ /* 0x000fe40003000000 */
[----:B------:R-:W-:-:S02]  /*5d60*/  ISETP.GE.AND P6, PT, R69, UR4, PT ;  /* 0x0000000445007c0c */ /* 0x000fc4000bfc6270 */
[----:B------:R-:W-:Y:S02]  /*5d70*/  LOP3.LUT R69, R3, 0x6a, RZ, 0xfc, !PT ;  /* 0x0000006a03457812 */ /* 0x000fe400078efcff */
[----:B------:R-:W-:Y:S02]  /*5d80*/  SEL R72, RZ, 0x4, P6 ;  /* 0x00000004ff487807 */ /* 0x000fe40003000000 */
[----:B------:R-:W-:Y:S01]  /*5d90*/  ISETP.GE.AND P6, PT, R60, UR4, PT ;  /* 0x000000043c007c0c */ /* 0x000fe2000bfc6270 */
[----:B------:R-:W-:-:S03]  /*5da0*/  IMAD.WIDE R218, R23, 0x4, R218 ;  /* 0x0000000417da7825 */ /* 0x000fc600078e02da */
[----:B---3--:R-:W-:Y:S02]  /*5db0*/  SEL R196, RZ, 0x4, P6 ;  /* 0x00000004ffc47807 */ /* 0x008fe40003000000 */
[----:B------:R-:W-:Y:S01]  /*5dc0*/  ISETP.GE.AND P6, PT, R69, UR4, PT ;  /* 0x0000000445007c0c */ /* 0x000fe2000bfc6270 */
[----:B------:R1:W-:Y:S01]  /*5dd0*/  LDGSTS.E [R235+0xe008], desc[UR16][R218.64], P1 ;  /* 0x0e008000daeb7fae */ /* 0x0003e20008921850 */
[----:B------:R-:W-:Y:S02]  /*5de0*/  LOP3.LUT R69, R3, 0xc, RZ, 0xfc, !PT ;  /* 0x0000000c03457812 */ /* 0x000fe400078efcff */
[----:B------:R-:W-:Y:S02]  /*5df0*/  SEL R197, RZ, 0x4, P6 ;  /* 0x00000004ffc57807 */ /* 0x000fe40003000000 */
[----:B------:R-:W-:Y:S01]  /*5e00*/  ISETP.GE.AND P6, PT, R69, UR4, PT ;  /* 0x0000000445007c0c */ /* 0x000fe2000bfc6270 */
[----:B------:R-:W-:Y:S01]  /*5e10*/  IMAD.WIDE R118, R23, 0x4, R118 ;  /* 0x0000000417767825 */ /* 0x000fe200078e0276 */
[----:B------:R-:W-:-:S02]  /*5e20*/  SEL R73, R73, RZ, P0 ;  /* 0x000000ff49497207 */ /* 0x000fc40000000000 */
[----:B------:R-:W-:Y:S02]  /*5e30*/  SEL R69, RZ, 0x4, P6 ;  /* 0x00000004ff457807 */ /* 0x000fe40003000000 */
[C---:B------:R-:W-:Y:S01]  /*5e40*/  LOP3.LUT R60, R3.reuse, 0x4c, RZ, 0xfc, !PT ;  /* 0x0000004c033c7812 */ /* 0x040fe200078efcff */
[----:B------:R-:W-:Y:S01]  /*5e50*/  LDGSTS.E [R225+0x8000], desc[UR16][R118.64], P2 ;  /* 0x0800000076e17fae */ /* 0x000fe20009121850 */
[C---:B-1----:R-:W-:Y:S02]  /*5e60*/  LOP3.LUT R219, R3.reuse, 0x2c, RZ, 0xfc, !PT ;  /* 0x0000002c03db7812 */ /* 0x042fe400078efcff */
[----:B------:R-:W-:Y:S02]  /*5e70*/  LOP3.LUT R235, R3, 0x6c, RZ, 0xfc, !PT ;  /* 0x0000006c03eb7812 */ /* 0x000fe400078efcff */
[----:B------:R-:W-:Y:S01]  /*5e80*/  ISETP.GE.AND P6, PT, R219, UR4, PT ;  /* 0x00000004db007c0c */ /* 0x000fe2000bfc6270 */
[----:B------:R-:W-:Y:S01]  /*5e90*/  IMAD.WIDE R82, R23, 0x4, R82 ;  /* 0x0000000417527825 */ /* 0x000fe200078e0252 */
[----:B------:R-:W-:-:S02]  /*5ea0*/  ISETP.NE.U32.AND P1, PT, R73, RZ, PT ;  /* 0x000000ff4900720c */ /* 0x000fc40003f25070 */
[----:B------:R-:W-:Y:S02]  /*5eb0*/  ISETP.GE.AND P2, PT, R235, UR4, PT ;  /* 0x00000004eb007c0c */ /* 0x000fe4000bf46270 */
[----:B------:R-:W-:Y:S01]  /*5ec0*/  SEL R73, RZ, 0x4, P6 ;  /* 0x00000004ff497807 */ /* 0x000fe20003000000 */
[----:B------:R-:W-:Y:S01]  /*5ed0*/  IMAD.WIDE R184, R23, 0x4, R184 ;  /* 0x0000000417b87825 */ /* 0x000fe200078e02b8 */
[----:B------:R-:W-:Y:S01]  /*5ee0*/  LOP3.LUT R219, R3, 0x10, RZ, 0xfc, !PT ;  /* 0x0000001003db7812 */ /* 0x000fe200078efcff */
[----:B------:R1:W-:Y:S01]  /*5ef0*/  LDGSTS.E [R225+0x8008], desc[UR16][R82.64], P3 ;  /* 0x0800800052e17fae */ /* 0x0003e20009921850 */
[----:B------:R-:W-:Y:S02]  /*5f00*/  ISETP.GE.AND P6, PT, R60, UR4, PT ;  /* 0x000000043c007c0c */ /* 0x000fe4000bfc6270 */
[----:B------:R-:W-:Y:S01]  /*5f10*/  SEL R60, R64, RZ, P0 ;  /* 0x000000ff403c7207 */ /* 0x000fe20000000000 */
[----:B------:R2:W-:Y:S01]  /*5f20*/  LDGSTS.E [R225+0xa000], desc[UR16][R184.64], P4 ;  /* 0x0a000000b8e17fae */ /* 0x0005e2000a121850 */
[----:B------:R-:W-:-:S02]  /*5f30*/  SEL R64, RZ, 0x4, P2 ;  /* 0x00000004ff407807 */ /* 0x000fc40001000000 */
[----:B------:R-:W-:Y:S02]  /*5f40*/  ISETP.GE.AND P2, PT, R219, UR4, PT ;  /* 0x00000004db007c0c */ /* 0x000fe4000bf46270 */
[----:B-1----:R-:W-:Y:S02]  /*5f50*/  LOP3.LUT R82, R3, 0x52, RZ, 0xfc, !PT ;  /* 0x0000005203527812 */ /* 0x002fe400078efcff */
[----:B------:R-:W-:Y:S02]  /*5f60*/  SEL R219, RZ, 0x4, P2 ;  /* 0x00000004ffdb7807 */ /* 0x000fe40001000000 */
[----:B------:R-:W-:Y:S02]  /*5f70*/  ISETP.GE.AND P2, PT, R93, UR4, PT ;  /* 0x000000045d007c0c */ /* 0x000fe4000bf46270 */
[----:B------:R-:W-:Y:S02]  /*5f80*/  ISETP.GE.AND P4, PT, R82, UR4, PT ;  /* 0x0000000452007c0c */ /* 0x000fe4000bf86270 */
[----:B------:R-:W-:-:S02]  /*5f90*/  SEL R91, R91, RZ, P0 ;  /* 0x000000ff5b5b7207 */ /* 0x000fc40000000000 */
[----:B------:R-:W-:Y:S02]  /*5fa0*/  LOP3.LUT R118, R3, 0x70, RZ, 0xfc, !PT ;  /* 0x0000007003767812 */ /* 0x000fe400078efcff */
[----:B------:R-:W-:Y:S02]  /*5fb0*/  SEL R93, RZ, 0x4, P2 ;  /* 0x00000004ff5d7807 */ /* 0x000fe40001000000 */
[----:B------:R-:W-:Y:S02]  /*5fc0*/  SEL R82, RZ, 0x4, P4 ;  /* 0x00000004ff527807 */ /* 0x000fe40002000000 */
[----:B------:R-:W-:Y:S02]  /*5fd0*/  ISETP.NE.U32.AND P2, PT, R91, RZ, PT ;  /* 0x000000ff5b00720c */ /* 0x000fe40003f45070 */
[----:B------:R-:W-:Y:S02]  /*5fe0*/  ISETP.GE.AND P4, PT, R118, UR4, PT ;  /* 0x0000000476007c0c */ /* 0x000fe4000bf86270 */
[----:B------:R-:W-:-:S02]  /*5ff0*/  LOP3.LUT R91, R3, 0x72, RZ, 0xfc, !PT ;  /* 0x00000072035b7812 */ /* 0x000fc400078efcff */
[----:B------:R-:W-:Y:S02]  /*6000*/  SEL R118, RZ, 0x4, P4 ;  /* 0x00000004ff767807 */ /* 0x000fe40002000000 */
[----:B------:R-:W-:Y:S02]  /*6010*/  ISETP.GE.AND P4, PT, R91, UR4, PT ;  /* 0x000000045b007c0c */ /* 0x000fe4000bf86270 */
[----:B--2---:R-:W-:Y:S01]  /*6020*/  LOP3.LUT R185, R3, 0x14, RZ, 0xfc, !PT ;  /* 0x0000001403b97812 */ /* 0x004fe200078efcff */
[----:B------:R-:W-:Y:S01]  /*6030*/  IMAD.WIDE R50, R23, 0x4, R50 ;  /* 0x0000000417327825 */ /* 0x000fe200078e0232 */
[----:B------:R-:W-:Y:S02]  /*6040*/  SEL R184, RZ, 0x4, P4 ;  /* 0x00000004ffb87807 */ /* 0x000fe40002000000 */
[----:B------:R-:W-:Y:S02]  /*6050*/  SEL R218, RZ, 0x4, P6 ;  /* 0x00000004ffda7807 */ /* 0x000fe40003000000 */
[----:B------:R-:W-:Y:S01]  /*6060*/  ISETP.GE.AND P4, PT, R185, UR4, PT ;  /* 0x00000004b9007c0c */ /* 0x000fe2000bf86270 */
[----:B------:R1:W-:Y:S01]  /*6070*/  LDGSTS.E [R225+0xa008], desc[UR16][R50.64], P5 ;  /* 0x0a00800032e17fae */ /* 0x0003e2000a921850 */
[----:B------:R-:W-:-:S02]  /*6080*/  LOP3.LUT R91, R3, 0x16, RZ, 0xfc, !PT ;  /* 0x00000016035b7812 */ /* 0x000fc400078efcff */
[----:B------:R-:W-:Y:S02]  /*6090*/  ISETP.NE.U32.AND P6, PT, R61, RZ, PT ;  /* 0x000000ff3d00720c */ /* 0x000fe40003fc5070 */
[C---:B------:R-:W-:Y:S02]  /*60a0*/  LOP3.LUT R185, R3.reuse, 0x34, RZ, 0xfc, !PT ;  /* 0x0000003403b97812 */ /* 0x040fe400078efcff */
[----:B------:R-:W-:Y:S02]  /*60b0*/  LOP3.LUT R235, R3, 0x30, RZ, 0xfc, !PT ;  /* 0x0000003003eb7812 */ /* 0x000fe400078efcff */
[----:B-1----:R-:W-:Y:S02]  /*60c0*/  SEL R50, RZ, 0x4, P4 ;  /* 0x00000004ff327807 */ /* 0x002fe40002000000 */
[----:B------:R-:W-:Y:S01]  /*60d0*/  ISETP.GE.AND P4, PT, R91, UR4, PT ;  /* 0x000000045b007c0c */ /* 0x000fe2000bf86270 */
[----:B------:R-:W-:Y:S01]  /*60e0*/  IMAD.WIDE R38, R23, 0x4, R38 ;  /* 0x0000000417267825 */ /* 0x000fe200078e0226 */
[----:B------:R-:W-:-:S02]  /*60f0*/  ISETP.GE.AND P3, PT, R235, UR4, PT ;  /* 0x00000004eb007c0c */ /* 0x000fc4000bf66270 */
[----:B------:R-:W-:Y:S02]  /*6100*/  SEL R91, RZ, 0x4, P4 ;  /* 0x00000004ff5b7807 */ /* 0x000fe40002000000 */
[----:B------:R-:W-:Y:S01]  /*6110*/  ISETP.GE.AND P4, PT, R185, UR4, PT ;  /* 0x00000004b9007c0c */ /* 0x000fe2000bf86270 */
[----:B------:R1:W-:Y:S01]  /*6120*/  LDGSTS.E [R225+0xc000], desc[UR16][R38.64], P6 ;  /* 0x0c00000026e17fae */ /* 0x0003e2000b121850 */
[C---:B------:R-:W-:Y:S02]  /*6130*/  LOP3.LUT R185, R3.reuse, 0x36, RZ, 0xfc, !PT ;  /* 0x0000003603b97812 */ /* 0x040fe400078efcff */
[----:B------:R-:W-:Y:S02]  /*6140*/  LOP3.LUT R119, R3, 0x32, RZ, 0xfc, !PT ;  /* 0x0000003203777812 */ /* 0x000fe400078efcff */
[----:B------:R-:W-:Y:S02]  /*6150*/  SEL R83, RZ, 0x4, P3 ;  /* 0x00000004ff537807 */ /* 0x000fe40001800000 */
[----:B------:R-:W-:-:S02]  /*6160*/  ISETP.GE.AND P6, PT, R185, UR4, PT ;  /* 0x00000004b9007c0c */ /* 0x000fc4000bfc6270 */
[----:B------:R-:W-:Y:S02]  /*6170*/  ISETP.GE.AND P3, PT, R119, UR4, PT ;  /* 0x0000000477007c0c */ /* 0x000fe4000bf66270 */
[C---:B------:R-:W-:Y:S02]  /*6180*/  LOP3.LUT R51, R3.reuse, 0x54, RZ, 0xfc, !PT ;  /* 0x0000005403337812 */ /* 0x040fe400078efcff */
[----:B------:R-:W-:Y:S02]  /*6190*/  LOP3.LUT R235, R3, 0x50, RZ, 0xfc, !PT ;  /* 0x0000005003eb7812 */ /* 0x000fe400078efcff */
[----:B------:R-:W-:Y:S02]  /*61a0*/  SEL R65, R65, RZ, P0 ;  /* 0x000000ff41417207 */ /* 0x000fe40000000000 */
[----:B-1----:R-:W-:Y:S02]  /*61b0*/  SEL R38, RZ, 0x4, P6 ;  /* 0x00000004ff267807 */ /* 0x002fe40003000000 */
[----:B------:R-:W-:-:S02]  /*61c0*/  SEL R119, RZ, 0x4, P3 ;  /* 0x00000004ff777807 */ /* 0x000fc40001800000 */
[----:B------:R-:W-:Y:S02]  /*61d0*/  ISETP.GE.AND P6, PT, R51, UR4, PT ;  /* 0x0000000433007c0c */ /* 0x000fe4000bfc6270 */
[----:B------:R-:W-:Y:S02]  /*61e0*/  ISETP.GE.AND P3, PT, R235, UR4, PT ;  /* 0x00000004eb007c0c */ /* 0x000fe4000bf66270 */
[----:B------:R-:W-:Y:S02]  /*61f0*/  LOP3.LUT R185, R3, 0x56, RZ, 0xfc, !PT ;  /* 0x0000005603b97812 */ /* 0x000fe400078efcff */
[----:B------:R-:W-:Y:S02]  /*6200*/  SEL R166, R166, RZ, P0 ;  /* 0x000000ffa6a67207 */ /* 0x000fe40000000000 */
[----:B------:R-:W-:Y:S02]  /*6210*/  ISETP.NE.U32.AND P5, PT, R65, RZ, PT ;  /* 0x000000ff4100720c */ /* 0x000fe40003fa5070 */
[----:B------:R-:W-:-:S02]  /*6220*/  SEL R90, R90, RZ, P0 ;  /* 0x000000ff5a5a7207 */ /* 0x000fc40000000000 */
[----:B------:R-:W-:Y:S02]  /*6230*/  SEL R65, RZ, 0x4, P6 ;  /* 0x00000004ff417807 */ /* 0x000fe40003000000 */
[----:B------:R-:W-:Y:S02]  /*6240*/  SEL R235, RZ, 0x4, P3 ;  /* 0x00000004ffeb7807 */ /* 0x000fe40001800000 */
[----:B------:R-:W-:Y:S02]  /*6250*/  ISETP.GE.AND P6, PT, R185, UR4, PT ;  /* 0x00000004b9007c0c */ /* 0x000fe4000bfc6270 */
[----:B------:R-:W-:Y:S02]  /*6260*/  ISETP.NE.U32.AND P3, PT, R166, RZ, PT ;  /* 0x000000ffa600720c */ /* 0x000fe40003f65070 */
[----:B------:R-:W-:Y:S02]  /*6270*/  LOP3.LUT R185, R3, 0x74, RZ, 0xfc, !PT ;  /* 0x0000007403b97812 */ /* 0x000fe400078efcff */
[----:B------:R-:W-:-:S02]  /*6280*/  SEL R166, RZ, 0x4, P4 ;  /* 0x00000004ffa67807 */ /* 0x000fc40002000000 */
[----:B------:R-:W-:Y:S02]  /*6290*/  ISETP.NE.U32.AND P4, PT, R90, RZ, PT ;  /* 0x000000ff5a00720c */ /* 0x000fe40003f85070 */
[----:B------:R-:W-:Y:S02]  /*62a0*/  SEL R90, RZ, 0x4, P6 ;  /* 0x00000004ff5a7807 */ /* 0x000fe40003000000 */
        /* <DEDUP_REMOVED lines=8> */
[----:B------:R-:W-:Y:S02]  /*6330*/  SEL R51, RZ, 0x4, P6 ;  /* 0x00000004ff337807 */ /* 0x000fe40003000000 */
[----:B------:R-:W-:Y:S01]  /*6340*/  ISETP.NE.U32.AND P6, PT, R60, RZ, PT ;  /* 0x000000ff3c00720c */ /* 0x000fe20003fc5070 */
[----:B------:R-:W-:Y:S01]  /*6350*/  LDGSTS.E [R225+0xc008], desc[UR16][R222.64], P1 ;  /* 0x0c008000dee17fae */ /* 0x000fe20008921850 */
[----:B------:R-:W-:Y:S01]  /*6360*/  SEL R167, R167, RZ, P0 ;  /* 0x000000ffa7a77207 */ /* 0x000fe20000000000 */
[----:B------:R-:W-:-:S03]  /*6370*/  IMAD.WIDE R214, R23, 0x4, R214 ;  /* 0x0000000417d67825 */ /* 0x000fc600078e02d6 */
[----:B------:R-:W-:Y:S01]  /*6380*/  ISETP.NE.U32.AND P1, PT, R167, RZ, PT ;  /* 0x000000ffa700720c */ /* 0x000fe20003f25070 */
[C---:B------:R-:W-:Y:S01]  /*6390*/  IMAD.WIDE R34, R23.reuse, 0x4, R34 ;  /* 0x0000000417227825 */ /* 0x040fe200078e0222 */
[----:B------:R-:W-:Y:S02]  /*63a0*/  SEL R68, R68, RZ, P0 ;  /* 0x000000ff44447207 */ /* 0x000fe40000000000 */
[----:B------:R-:W-:Y:S01]  /*63b0*/  SEL R72, R72, RZ, P0 ;  /* 0x000000ff48487207 */ /* 0x000fe20000000000 */
[C---:B------:R-:W-:Y:S02]  /*63c0*/  IMAD.WIDE R70, R23.reuse, 0x4, R70 ;  /* 0x0000000417467825 */ /* 0x040fe400078e0246 */
[----:B------:R-:W-:Y:S02]  /*63d0*/  LDGSTS.E [R225+0xe000], desc[UR16][R214.64], P6 ;  /* 0x0e000000d6e17fae */ /* 0x000fe4000b121850 */
[C---:B------:R-:W-:Y:S01]  /*63e0*/  IMAD.WIDE R80, R23.reuse, 0x4, R80 ;  /* 0x0000000417507825 */ /* 0x040fe200078e0250 */
[----:B------:R-:W-:Y:S01]  /*63f0*/  ISETP.NE.U32.AND P6, PT, R68, RZ, PT ;  /* 0x000000ff4400720c */ /* 0x000fe20003fc5070 */
[----:B------:R-:W-:Y:S02]  /*6400*/  LDGSTS.E [R225+0xe008], desc[UR16][R34.64], P2 ;  /* 0x0e00800022e17fae */ /* 0x000fe40009121850 */
[C---:B------:R-:W-:Y:S01]  /*6410*/  IMAD.WIDE R42, R23.reuse, 0x4, R42 ;  /* 0x00000004172a7825 */ /* 0x040fe200078e022a */
[----:B------:R-:W-:Y:S01]  /*6420*/  ISETP.NE.U32.AND P2, PT, R72, RZ, PT ;  /* 0x000000ff4800720c */ /* 0x000fe20003f45070 */
[----:B------:R-:W-:Y:S01]  /*6430*/  LDGSTS.E [R227+0x8000], desc[UR16][R70.64], P3 ;  /* 0x0800000046e37fae */ /* 0x000fe20009921850 */
[----:B------:R-:W-:Y:S01]  /*6440*/  SEL R196, R196, RZ, P0 ;  /* 0x000000ffc4c47207 */ /* 0x000fe20000000000 */
[----:B------:R-:W-:Y:S01]  /*6450*/  IMAD.WIDE R30, R23, 0x4, R30 ;  /* 0x00000004171e7825 */ /* 0x000fe200078e021e */
[----:B------:R-:W-:Y:S01]  /*6460*/  SEL R197, R197, RZ, P0 ;  /* 0x000000ffc5c57207 */ /* 0x000fe20000000000 */
[----:B------:R-:W-:Y:S01]  /*6470*/  LDGSTS.E [R227+0x8008], desc[UR16][R80.64], P5 ;  /* 0x0800800050e37fae */ /* 0x000fe2000a921850 */
[----:B------:R-:W-:-:S03]  /*6480*/  ISETP.NE.U32.AND P3, PT, R196, RZ, PT ;  /* 0x000000ffc400720c */ /* 0x000fc60003f65070 */
[----:B------:R-:W-:Y:S01]  /*6490*/  LDGSTS.E [R227+0xa000], desc[UR16][R42.64], P4 ;  /* 0x0a0000002ae37fae */ /* 0x000fe2000a121850 */
[----:B------:R-:W-:Y:S02]  /*64a0*/  ISETP.NE.U32.AND P5, PT, R197, RZ, PT ;  /* 0x000000ffc500720c */ /* 0x000fe40003fa5070 */
[----:B------:R-:W-:Y:S01]  /*64b0*/  SEL R69, R69, RZ, P0 ;  /* 0x000000ff45457207 */ /* 0x000fe20000000000 */
[----:B------:R1:W-:Y:S01]  /*64c0*/  LDGSTS.E [R227+0xa008], desc[UR16][R30.64], P1 ;  /* 0x0a0080001ee37fae */ /* 0x0003e20008921850 */
[----:B------:R-:W-:Y:S02]  /*64d0*/  IMAD.WIDE R106, R23, 0x4, R106 ;  /* 0x00000004176a7825 */ /* 0x000fe400078e026a */
[----:B------:R-:W-:Y:S02]  /*64e0*/  ISETP.NE.U32.AND P4, PT, R69, RZ, PT ;  /* 0x000000ff4500720c */ /* 0x000fe40003f85070 */
[C---:B------:R-:W-:Y:S01]  /*64f0*/  IMAD.WIDE R100, R23.reuse, 0x4, R100 ;  /* 0x0000000417647825 */ /* 0x040fe200078e0264 */
[----:B------:R-:W-:Y:S03]  /*6500*/  LDGSTS.E [R227+0xc000], desc[UR16][R106.64], P6 ;  /* 0x0c0000006ae37fae */ /* 0x000fe6000b121850 */
[----:B------:R-:W-:Y:S01]  /*6510*/  IMAD.WIDE R76, R23, 0x4, R76 ;  /* 0x00000004174c7825 */ /* 0x000fe200078e024c */
[----:B------:R-:W-:Y:S01]  /*6520*/  LDGSTS.E [R227+0xc008], desc[UR16][R100.64], P2 ;  /* 0x0c00800064e37fae */ /* 0x000fe20009121850 */
[----:B-1----:R-:W-:-:S02]  /*6530*/  SEL R30, R7, RZ, P0 ;  /* 0x000000ff071e7207 */ /* 0x002fc40000000000 */
[C---:B------:R-:W-:Y:S01]  /*6540*/  IMAD.WIDE R74, R23.reuse, 0x4, R74 ;  /* 0x00000004174a7825 */ /* 0x040fe200078e024a */
[----:B------:R-:W-:Y:S01]  /*6550*/  LDGSTS.E [R227+0xe000], desc[UR16][R76.64], P3 ;  /* 0x0e0000004ce37fae */ /* 0x000fe20009921850 */
[----:B------:R-:W-:Y:S02]  /*6560*/  ISETP.NE.U32.AND P1, PT, R30, RZ, PT ;  /* 0x000000ff1e00720c */ /* 0x000fe40003f25070 */
[----:B------:R-:W-:Y:S01]  /*6570*/  SEL R30, R6, RZ, P0 ;  /* 0x000000ff061e7207 */ /* 0x000fe20000000000 */
[----:B------:R-:W-:Y:S01]  /*6580*/  IMAD.WIDE R136, R23, 0x4, R136 ;  /* 0x0000000417887825 */ /* 0x000fe200078e0288 */
[----:B------:R-:W-:Y:S02]  /*6590*/  LDGSTS.E [R227+0xe008], desc[UR16][R74.64], P5 ;  /* 0x0e0080004ae37fae */ /* 0x000fe4000a921850 */
[----:B------:R-:W-:Y:S02]  /*65a0*/  ISETP.NE.U32.AND P2, PT, R30, RZ, PT ;  /* 0x000000ff1e00720c */ /* 0x000fe40003f45070 */
[----:B------:R-:W-:Y:S01]  /*65b0*/  SEL R30, R5, RZ, P0 ;  /* 0x000000ff051e7207 */ /* 0x000fe20000000000 */
[----:B------:R-:W-:Y:S01]  /*65c0*/  IMAD.WIDE R146, R23, 0x4, R146 ;  /* 0x0000000417927825 */ /* 0x000fe200078e0292 */
[----:B------:R-:W5:Y:S02]  /*65d0*/  LDL.LU R7, [R1+0x58] ;  /* 0x0000580001077983 */ /* 0x000f640000300800 */
[----:B------:R-:W-:-:S02]  /*65e0*/  ISETP.NE.U32.AND P5, PT, R30, RZ, PT ;  /* 0x000000ff1e00720c */ /* 0x000fc40003fa5070 */
[----:B------:R-:W-:Y:S01]  /*65f0*/  SEL R30, R4, RZ, P0 ;  /* 0x000000ff041e7207 */ /* 0x000fe20000000000 */
[----:B------:R-:W-:Y:S04]  /*6600*/  LDGSTS.E [R226+0x8000], desc[UR16][R136.64], P4 ;  /* 0x0800000088e27fae */ /* 0x000fe8000a121850 */
[----:B------:R-:W5:Y:S04]  /*6610*/  LDL.LU R6, [R1+0x54] ;  /* 0x0000540001067983 */ /* 0x000f680000300800 */
[----:B------:R-:W-:Y:S01]  /*6620*/  LDGSTS.E [R226+0x8008], desc[UR16][R146.64], P1 ;  /* 0x0800800092e27fae */ /* 0x000fe20008921850 */
[----:B------:R-:W-:-:S02]  /*6630*/  ISETP.NE.U32.AND P1, PT, R30, RZ, PT ;  /* 0x000000ff1e00720c */ /* 0x000fc40003f25070 */
[----:B------:R-:W-:Y:S01]  /*6640*/  SEL R30, R93, RZ, P0 ;  /* 0x000000ff5d1e7207 */ /* 0x000fe20000000000 */
[----:B------:R-:W5:Y:S04]  /*6650*/  LDL.LU R5, [R1+0x50] ;  /* 0x0000500001057983 */ /* 0x000f680000300800 */
[----:B------:R-:W5:Y:S04]  /*6660*/  LDL.LU R4, [R1+0x4c] ;  /* 0x00004c0001047983 */ /* 0x000f680000300800 */
[----:B------:R-:W2:Y:S01]  /*6670*/  LDL.LU R93, [R1+0x48] ;  /* 0x00004800015d7983 */ /* 0x000ea20000300800 */
[----:B------:R-:W-:-:S02]  /*6680*/  SEL R73, R73, RZ, P0 ;  /* 0x000000ff49497207 */ /* 0x000fc40000000000 */
[----:B------:R-:W-:Y:S02]  /*6690*/  SEL R218, R218, RZ, P0 ;  /* 0x000000ffdada7207 */ /* 0x000fe40000000000 */
[----:B------:R-:W-:Y:S02]  /*66a0*/  ISETP.NE.U32.AND P6, PT, R73, RZ, PT ;  /* 0x000000ff4900720c */ /* 0x000fe40003fc5070 */
[----:B------:R-:W-:Y:S02]  /*66b0*/  SEL R64, R64, RZ, P0 ;  /* 0x000000ff40407207 */ /* 0x000fe40000000000 */
[----:B------:R-:W-:Y:S02]  /*66c0*/  ISETP.NE.U32.AND P3, PT, R218, RZ, PT ;  /* 0x000000ffda00720c */ /* 0x000fe40003f65070 */
[----:B------:R-:W-:Y:S01]  /*66d0*/  ISETP.NE.U32.AND P4, PT, R64, RZ, PT ;  /* 0x000000ff4000720c */ /* 0x000fe20003f85070 */
[----:B------:R-:W-:Y:S01]  /*66e0*/  IMAD.WIDE R156, R23, 0x4, R156 ;  /* 0x00000004179c7825 */ /* 0x000fe200078e029c */
[----:B------:R-:W-:Y:S01]  /*66f0*/  SEL R219, R219, RZ, P0 ;  /* 0x000000ffdbdb7207 */ /* 0x000fe20000000000 */
[----:B------:R-:W1:Y:S02]  /*6700*/  S2R R68, SR_TID.X ;  /* 0x0000000000447919 */ /* 0x000e640000002100 */
[----:B------:R-:W-:Y:S01]  /*6710*/  IMAD.WIDE R78, R23, 0x4, R78 ;  /* 0x00000004174e7825 */ /* 0x000fe200078e024e */
[----:B------:R-:W-:Y:S01]  /*6720*/  SEL R83, R83, RZ, P0 ;  /* 0x000000ff53537207 */ /* 0x000fe20000000000 */
[----:B------:R-:W-:Y:S02]  /*6730*/  LDGSTS.E [R226+0xa000], desc[UR16][R156.64], P6 ;  /* 0x0a0000009ce27fae */ /* 0x000fe4000b121850 */
[----:B------:R-:W-:Y:S01]  /*6740*/  IMAD.WIDE R66, R23, 0x4, R66 ;  /* 0x0000000417427825 */ /* 0x000fe200078e0242 */
[----:B------:R-:W-:Y:S01]  /*6750*/  SEL R119, R119, RZ, P0 ;  /* 0x000000ff77777207 */ /* 0x000fe20000000000 */
[----:B------:R-:W-:Y:S02]  /*6760*/  LDGSTS.E [R226+0xa008], desc[UR16][R78.64], P2 ;  /* 0x0a0080004ee27fae */ /* 0x000fe40009121850 */
[----:B------:R-:W-:Y:S01]  /*6770*/  IMAD.WIDE R62, R23, 0x4, R62 ;  /* 0x00000004173e7825 */ /* 0x000fe200078e023e */
[----:B------:R-:W-:Y:S01]  /*6780*/  ISETP.NE.U32.AND P6, PT, R219, RZ, PT ;  /* 0x000000ffdb00720c */ /* 0x000fe20003fc5070 */
[----:B------:R-:W-:Y:S02]  /*6790*/  LDGSTS.E [R226+0xc000], desc[UR16][R66.64], P3 ;  /* 0x0c00000042e27fae */ /* 0x000fe40009921850 */
[----:B------:R-:W-:Y:S01]  /*67a0*/  IMAD.WIDE R58, R23, 0x4, R58 ;  /* 0x00000004173a7825 */ /* 0x000fe200078e023a */
[----:B------:R-:W-:Y:S01]  /*67b0*/  SEL R235, R235, RZ, P0 ;  /* 0x000000ffebeb7207 */ /* 0x000fe20000000000 */
[----:B------:R-:W-:Y:S02]  /*67c0*/  LDGSTS.E [R226+0xc008], desc[UR16][R62.64], P5 ;  /* 0x0c0080003ee27fae */ /* 0x000fe4000a921850 */
[----:B------:R-:W-:Y:S01]  /*67d0*/  IMAD.WIDE R56, R23, 0x4, R56 ;  /* 0x0000000417387825 */ /* 0x000fe200078e0238 */
[----:B------:R-:W-:Y:S01]  /*67e0*/  ISETP.NE.U32.AND P2, PT, R30, RZ, PT ;  /* 0x000000ff1e00720c */ /* 0x000fe20003f45070 */
[----:B------:R-:W-:Y:S01]  /*67f0*/  LDGSTS.E [R226+0xe000], desc[UR16][R58.64], P4 ;  /* 0x0e0000003ae27fae */ /* 0x000fe2000a121850 */
[----:B------:R-:W-:-:S02]  /*6800*/  SEL R82, R82, RZ, P0 ;  /* 0x000000ff52527207 */ /* 0x000fc40000000000 */
[----:B------:R-:W-:Y:S01]  /*6810*/  ISETP.NE.U32.AND P3, PT, R83, RZ, PT ;  /* 0x000000ff5300720c */ /* 0x000fe20003f65070 */
[----:B------:R-:W-:Y:S01]  /*6820*/  LDGSTS.E [R226+0xe008], desc[UR16][R56.64], P1 ;  /* 0x0e00800038e27fae */ /* 0x000fe20008921850 */
[----:B------:R-:W-:Y:S02]  /*6830*/  ISETP.NE.U32.AND P5, PT, R119, RZ, PT ;  /* 0x000000ff7700720c */ /* 0x000fe40003fa5070 */
[----:B------:R-:W-:Y:S02]  /*6840*/  ISETP.NE.U32.AND P4, PT, R235, RZ, PT ;  /* 0x000000ffeb00720c */ /* 0x000fe40003f85070 */
[----:B------:R-:W-:Y:S01]  /*6850*/  ISETP.NE.U32.AND P1, PT, R82, RZ, PT ;  /* 0x000000ff5200720c */ /* 0x000fe20003f25070 */
[----:B------:R-:W-:Y:S01]  /*6860*/  IMAD.WIDE R54, R23, 0x4, R54 ;  /* 0x0000000417367825 */ /* 0x000fe200078e0236 */
[----:B------:R-:W-:-:S03]  /*6870*/  SEL R118, R118, RZ, P0 ;  /* 0x000000ff76767207 */ /* 0x000fc60000000000 */
[C---:B------:R-:W-:Y:S01]  /*6880*/  IMAD.WIDE R52, R23.reuse, 0x4, R52 ;  /* 0x0000000417347825 */ /* 0x040fe200078e0234 */
[----:B------:R-:W-:Y:S01]  /*6890*/  SEL R184, R184, RZ, P0 ;  /* 0x000000ffb8b87207 */ /* 0x000fe20000000000 */
[----:B------:R-:W-:Y:S02]  /*68a0*/  LDGSTS.E [R49+0x8000], desc[UR16][R54.64], P6 ;  /* 0x0800000036317fae */ /* 0x000fe4000b121850 */
[C---:B------:R-:W-:Y:S01]  /*68b0*/  IMAD.WIDE R46, R23.reuse, 0x4, R46 ;  /* 0x00000004172e7825 */ /* 0x040fe200078e022e */
[----:B------:R-:W-:Y:S01]  /*68c0*/  SEL R50, R50, RZ, P0 ;  /* 0x000000ff32327207 */ /* 0x000fe20000000000 */
[----:B------:R-:W-:Y:S02]  /*68d0*/  LDGSTS.E [R49+0x8008], desc[UR16][R52.64], P2 ;  /* 0x0800800034317fae */ /* 0x000fe40009121850 */
[----:B------:R-:W-:Y:S01]  /*68e0*/  IMAD.WIDE R44, R23, 0x4, R44 ;  /* 0x00000004172c7825 */ /* 0x000fe200078e022c */
[----:B------:R-:W-:Y:S01]  /*68f0*/  SEL R91, R91, RZ, P0 ;  /* 0x000000ff5b5b7207 */ /* 0x000fe20000000000 */
[----:B------:R-:W-:Y:S02]  /*6900*/  LDGSTS.E [R49+0xa000], desc[UR16][R46.64], P3 ;  /* 0x0a0000002e317fae */ /* 0x000fe40009921850 */
[C---:B------:R-:W-:Y:S01]  /*6910*/  IMAD.WIDE R40, R23.reuse, 0x4, R40 ;  /* 0x0000000417287825 */ /* 0x040fe200078e0228 */
[----:B------:R-:W-:Y:S01]  /*6920*/  ISETP.NE.U32.AND P6, PT, R118, RZ, PT ;  /* 0x000000ff7600720c */ /* 0x000fe20003fc5070 */
[----:B------:R-:W-:Y:S01]  /*6930*/  LDGSTS.E [R49+0xa008], desc[UR16][R44.64], P5 ;  /* 0x0a0080002c317fae */ /* 0x000fe2000a921850 */
[----:B------:R-:W-:Y:S01]  /*6940*/  SEL R166, R166, RZ, P0 ;  /* 0x000000ffa6a67207 */ /* 0x000fe20000000000 */
        /* <DEDUP_REMOVED lines=12> */
[----:B------:R-:W-:Y:S03]  /*6a10*/  LDGSTS.E [R49+0xe000], desc[UR16][R32.64], P6 ;  /* 0x0e00000020317fae */ /* 0x000fe6000b121850 */
[C---:B------:R-:W-:Y:S01]  /*6a20*/  IMAD.WIDE R220, R23.reuse, 0x4, R220 ;  /* 0x0000000417dc7825 */ /* 0x040fe200078e02dc */
[----:B------:R3:W-:Y:S03]  /*6a30*/  LDGSTS.E [R49+0xe008], desc[UR16][R28.64], P2 ;  /* 0x0e0080001c317fae */ /* 0x0007e60009121850 */
[----:B------:R-:W-:Y:S01]  /*6a40*/  IMAD.WIDE R216, R23, 0x4, R216 ;  /* 0x0000000417d87825 */ /* 0x000fe200078e02d8 */
[----:B------:R-:W-:Y:S01]  /*6a50*/  ISETP.NE.U32.AND P6, PT, R65, RZ, PT ;  /* 0x000000ff4100720c */ /* 0x000fe20003fc5070 */
[----:B------:R-:W-:Y:S02]  /*6a60*/  LDGSTS.E [R27+0x8000], desc[UR16][R220.64], P3 ;  /* 0x08000000dc1b7fae */ /* 0x000fe40009921850 */
[C---:B------:R-:W-:Y:S01]  /*6a70*/  IMAD.WIDE R212, R23.reuse, 0x4, R212 ;  /* 0x0000000417d47825 */ /* 0x040fe200078e02d4 */
[----:B-1----:R-:W-:Y:S01]  /*6a80*/  LEA.HI R68, R68, 0x1e, RZ, 0x1a ;  /* 0x0000001e44447811 */ /* 0x002fe200078fd0ff */
[----:B------:R-:W-:Y:S02]  /*6a90*/  LDGSTS.E [R27+0x8008], desc[UR16][R216.64], P5 ;  /* 0x08008000d81b7fae */ /* 0x000fe4000a921850 */
[----:B------:R-:W-:Y:S01]  /*6aa0*/  IMAD.WIDE R210, R23, 0x4, R210 ;  /* 0x0000000417d27825 */ /* 0x000fe200078e02d2 */
[----:B------:R-:W-:Y:S01]  /*6ab0*/  SEL R90, R90, RZ, P0 ;  /* 0x000000ff5a5a7207 */ /* 0x000fe20000000000 */
[----:B------:R-:W-:Y:S01]  /*6ac0*/  LDGSTS.E [R27+0xa000], desc[UR16][R212.64], P4 ;  /* 0x0a000000d41b7fae */ /* 0x000fe2000a121850 */
[----:B------:R-:W-:-:S03]  /*6ad0*/  SEL R39, R39, RZ, P0 ;  /* 0x000000ff27277207 */ /* 0x000fc60000000000 */
[----:B------:R-:W-:Y:S01]  /*6ae0*/  LDGSTS.E [R27+0xa008], desc[UR16][R210.64], P1 ;  /* 0x0a008000d21b7fae */ /* 0x000fe20008921850 */
[----:B------:R-:W-:Y:S02]  /*6af0*/  ISETP.GE.AND P1, PT, R68, UR4, PT ;  /* 0x0000000444007c0c */ /* 0x000fe4000bf26270 */
[----:B------:R-:W-:Y:S02]  /*6b00*/  ISETP.NE.U32.AND P2, PT, R90, RZ, PT ;  /* 0x000000ff5a00720c */ /* 0x000fe40003f45070 */
[----:B------:R-:W-:Y:S01]  /*6b10*/  LOP3.LUT R223, R3, 0x1a, RZ, 0xfc, !PT ;  /* 0x0000001a03df7812 */ /* 0x000fe200078efcff */
[----:B------:R-:W-:Y:S01]  /*6b20*/  IMAD.WIDE R208, R23, 0x4, R208 ;  /* 0x0000000417d07825 */ /* 0x000fe200078e02d0 */
[----:B------:R-:W-:Y:S02]  /*6b30*/  ISETP.NE.U32.AND P3, PT, R39, RZ, PT ;  /* 0x000000ff2700720c */ /* 0x000fe40003f65070 */
[----:B---3--:R-:W-:Y:S02]  /*6b40*/  SEL R28, RZ, 0x4, P1 ;  /* 0x00000004ff1c7807 */ /* 0x008fe40000800000 */
[----:B------:R-:W-:Y:S01]  /*6b50*/  ISETP.GE.AND P1, PT, R223, UR4, PT ;  /* 0x00000004df007c0c */ /* 0x000fe2000bf26270 */
[----:B------:R-:W-:Y:S01]  /*6b60*/  LDGSTS.E [R27+0xc000], desc[UR16][R208.64], P6 ;  /* 0x0c000000d01b7fae */ /* 0x000fe2000b121850 */
[----:B------:R-:W-:Y:S01]  /*6b70*/  LOP3.LUT R225, R3, 0x38, RZ, 0xfc, !PT ;  /* 0x0000003803e17812 */ /* 0x000fe200078efcff */
[----:B------:R-:W-:Y:S01]  /*6b80*/  IMAD.WIDE R204, R23, 0x4, R204 ;  /* 0x0000000417cc7825 */ /* 0x000fe200078e02cc */
[----:B------:R-:W-:Y:S01]  /*6b90*/  SEL R61, R61, RZ, P0 ;  /* 0x000000ff3d3d7207 */ /* 0x000fe20000000000 */
[----:B------:R-:W1:Y:S01]  /*6ba0*/  S2R R70, SR_TID.X ;  /* 0x0000000000467919 */ /* 0x000e620000002100 */
[----:B------:R-:W-:-:S02]  /*6bb0*/  SEL R28, R28, RZ, P0 ;  /* 0x000000ff1c1c7207 */ /* 0x000fc40000000000 */
[----:B------:R-:W-:Y:S01]  /*6bc0*/  SEL R29, RZ, 0x4, P1 ;  /* 0x00000004ff1d7807 */ /* 0x000fe20000800000 */
[----:B------:R-:W-:Y:S01]  /*6bd0*/  IMAD.WIDE R206, R23, 0x4, R206 ;  /* 0x0000000417ce7825 */ /* 0x000fe200078e02ce */
[----:B------:R-:W-:Y:S01]  /*6be0*/  ISETP.GE.AND P6, PT, R225, UR4, PT ;  /* 0x00000004e1007c0c */ /* 0x000fe2000bfc6270 */
[----:B------:R-:W3:Y:S01]  /*6bf0*/  S2R R43, SR_TID.X ;  /* 0x00000000002b7919 */ /* 0x000ee20000002100 */
[----:B------:R-:W-:Y:S02]  /*6c00*/  LOP3.LUT R167, R3, 0x3a, RZ, 0xfc, !PT ;  /* 0x0000003a03a77812 */ /* 0x000fe400078efcff */
[----:B------:R-:W-:Y:S01]  /*6c10*/  ISETP.NE.U32.AND P5, PT, R61, RZ, PT ;  /* 0x000000ff3d00720c */ /* 0x000fe20003fa5070 */
[----:B------:R-:W-:Y:S01]  /*6c20*/  LDGSTS.E [R27+0xc008], desc[UR16][R204.64], P2 ;  /* 0x0c008000cc1b7fae */ /* 0x000fe20009121850 */
[----:B------:R-:W-:Y:S02]  /*6c30*/  ISETP.NE.U32.AND P1, PT, R28, RZ, PT ;  /* 0x000000ff1c00720c */ /* 0x000fe40003f25070 */
[----:B------:R-:W-:Y:S01]  /*6c40*/  SEL R29, R29, RZ, P0 ;  /* 0x000000ff1d1d7207 */ /* 0x000fe20000000000 */
[----:B------:R-:W-:Y:S01]  /*6c50*/  LDGSTS.E [R27+0xe000], desc[UR16][R206.64], P3 ;  /* 0x0e000000ce1b7fae */ /* 0x000fe20009921850 */
[----:B------:R-:W-:-:S02]  /*6c60*/  SEL R28, RZ, 0x4, P6 ;  /* 0x00000004ff1c7807 */ /* 0x000fc40003000000 */
[----:B------:R-:W-:Y:S02]  /*6c70*/  ISETP.GE.AND P2, PT, R167, UR4, PT ;  /* 0x00000004a7007c0c */ /* 0x000fe4000bf46270 */
[----:B------:R-:W-:Y:S02]  /*6c80*/  SEL R51, R51, RZ, P0 ;  /* 0x000000ff33337207 */ /* 0x000fe40000000000 */
[----:B------:R-:W-:Y:S02]  /*6c90*/  ISETP.NE.U32.AND P3, PT, R29, RZ, PT ;  /* 0x000000ff1d00720c */ /* 0x000fe40003f65070 */
[----:B------:R-:W-:Y:S02]  /*6ca0*/  LOP3.LUT R196, R3, 0x58, RZ, 0xfc, !PT ;  /* 0x0000005803c47812 */ /* 0x000fe400078efcff */
[----:B------:R-:W-:Y:S02]  /*6cb0*/  SEL R29, R28, RZ, P0 ;  /* 0x000000ff1c1d7207 */ /* 0x000fe40000000000 */
[----:B------:R-:W-:Y:S01]  /*6cc0*/  SEL R28, RZ, 0x4, P2 ;  /* 0x00000004ff1c7807 */ /* 0x000fe20001000000 */
[----:B------:R-:W-:Y:S01]  /*6cd0*/  IMAD.WIDE R200, R23, 0x4, R200 ;  /* 0x0000000417c87825 */ /* 0x000fe200078e02c8 */
[----:B------:R-:W-:-:S02]  /*6ce0*/  ISETP.NE.U32.AND P4, PT, R51, RZ, PT ;  /* 0x000000ff3300720c */ /* 0x000fc40003f85070 */
[----:B------:R-:W-:Y:S02]  /*6cf0*/  ISETP.GE.AND P6, PT, R196, UR4, PT ;  /* 0x00000004c4007c0c */ /* 0x000fe4000bfc6270 */
[----:B------:R-:W-:Y:S01]  /*6d00*/  LOP3.LUT R214, R3, 0x5a, RZ, 0xfc, !PT ;  /* 0x0000005a03d67812 */ /* 0x000fe200078efcff */
[----:B------:R4:W-:Y:S01]  /*6d10*/  LDGSTS.E [R27+0xe008], desc[UR16][R200.64], P5 ;  /* 0x0e008000c81b7fae */ /* 0x0009e2000a921850 */
[----:B------:R-:W-:Y:S02]  /*6d20*/  SEL R28, R28, RZ, P0 ;  /* 0x000000ff1c1c7207 */ /* 0x000fe40000000000 */
[----:B------:R-:W-:Y:S02]  /*6d30*/  ISETP.NE.U32.AND P2, PT, R29, RZ, PT ;  /* 0x000000ff1d00720c */ /* 0x000fe40003f45070 */
[----:B------:R-:W-:Y:S01]  /*6d40*/  SEL R29, RZ, 0x4, P6 ;  /* 0x00000004ff1d7807 */ /* 0x000fe20003000000 */
[----:B------:R-:W-:Y:S01]  /*6d50*/  IMAD.WIDE R202, R23, 0x4, R202 ;  /* 0x0000000417ca7825 */ /* 0x000fe200078e02ca */
[----:B------:R-:W-:-:S02]  /*6d60*/  ISETP.GE.AND P6, PT, R214, UR4, PT ;  /* 0x00000004d6007c0c */ /* 0x000fc4000bfc6270 */
[----:B------:R-:W-:Y:S02]  /*6d70*/  ISETP.NE.U32.AND P5, PT, R28, RZ, PT ;  /* 0x000000ff1c00720c */ /* 0x000fe40003fa5070 */
[----:B------:R-:W-:Y:S01]  /*6d80*/  LOP3.LUT R197, R3, 0x78, RZ, 0xfc, !PT ;  /* 0x0000007803c57812 */ /* 0x000fe200078efcff */
[----:B------:R-:W-:Y:S01]  /*6d90*/  LDGSTS.E [R26+0x8000], desc[UR16][R202.64], P4 ;  /* 0x08000000ca1a7fae */ /* 0x000fe2000a121850 */
[----:B------:R-:W-:Y:S02]  /*6da0*/  SEL R29, R29, RZ, P0 ;  /* 0x000000ff1d1d7207 */ /* 0x000fe40000000000 */
[----:B----4-:R-:W-:Y:S01]  /*6db0*/  SEL R27, RZ, 0x4, P6 ;  /* 0x00000004ff1b7807 */ /* 0x010fe20003000000 */
[----:B------:R-:W-:Y:S01]  /*6dc0*/  IMAD.WIDE R198, R23, 0x4, R198 ;  /* 0x0000000417c67825 */ /* 0x000fe200078e02c6 */
[----:B------:R-:W-:Y:S01]  /*6dd0*/  ISETP.GE.AND P6, PT, R197, UR4, PT ;  /* 0x00000004c5007c0c */ /* 0x000fe2000bfc6270 */
[----:B------:R-:W4:Y:S01]  /*6de0*/  S2R R60, SR_TID.X ;  /* 0x00000000003c7919 */ /* 0x000f220000002100 */
[----:B------:R-:W-:Y:S01]  /*6df0*/  LOP3.LUT R71, R3, 0x7a, RZ, 0xfc, !PT ;  /* 0x0000007a03477812 */ /* 0x000fe200078efcff */
[----:B------:R-:W-:Y:S01]  /*6e00*/  IMAD.WIDE R190, R23, 0x4, R190 ;  /* 0x0000000417be7825 */ /* 0x000fe200078e02be */
[----:B------:R-:W-:Y:S01]  /*6e10*/  ISETP.NE.U32.AND P4, PT, R29, RZ, PT ;  /* 0x000000ff1d00720c */ /* 0x000fe20003f85070 */
[----:B------:R-:W4:Y:S01]  /*6e20*/  S2R R80, SR_TID.X ;  /* 0x0000000000507919 */ /* 0x000f220000002100 */
[----:B------:R-:W-:Y:S01]  /*6e30*/  SEL R27, R27, RZ, P0 ;  /* 0x000000ff1b1b7207 */ /* 0x000fe20000000000 */
[----:B------:R-:W-:Y:S01]  /*6e40*/  IMAD.WIDE R194, R23, 0x4, R194 ;  /* 0x0000000417c27825 */ /* 0x000fe200078e02c2 */
[----:B------:R-:W-:Y:S01]  /*6e50*/  SEL R28, RZ, 0x4, P6 ;  /* 0x00000004ff1c7807 */ /* 0x000fe20003000000 */
[----:B------:R-:W-:Y:S01]  /*6e60*/  LDGSTS.E [R26+0x8008], desc[UR16][R198.64], P3 ;  /* 0x08008000c61a7fae */ /* 0x000fe20009921850 */
[----:B------:R-:W-:-:S02]  /*6e70*/  LOP3.LUT R222, R3, 0x1c, RZ, 0xfc, !PT ;  /* 0x0000001c03de7812 */ /* 0x000fc400078efcff */
[----:B------:R-:W-:Y:S01]  /*6e80*/  ISETP.GE.AND P6, PT, R71, UR4, PT ;  /* 0x0000000447007c0c */ /* 0x000fe2000bfc6270 */
[----:B------:R-:W-:Y:S01]  /*6e90*/  LDGSTS.E [R26+0xa000], desc[UR16][R190.64], P2 ;  /* 0x0a000000be1a7fae */ /* 0x000fe20009121850 */
[----:B------:R-:W-:Y:S02]  /*6ea0*/  ISETP.NE.U32.AND P3, PT, R27, RZ, PT ;  /* 0x000000ff1b00720c */ /* 0x000fe40003f65070 */
[----:B------:R-:W-:Y:S01]  /*6eb0*/  SEL R28, R28, RZ, P0 ;  /* 0x000000ff1c1c7207 */ /* 0x000fe20000000000 */
[----:B------:R-:W-:Y:S01]  /*6ec0*/  LDGSTS.E [R26+0xa008], desc[UR16][R194.64], P5 ;  /* 0x0a008000c21a7fae */ /* 0x000fe2000a921850 */
[----:B------:R-:W-:Y:S01]  /*6ed0*/  ISETP.GE.AND P5, PT, R222, UR4, PT ;  /* 0x00000004de007c0c */ /* 0x000fe2000bfa6270 */
[----:B------:R-:W-:Y:S01]  /*6ee0*/  IMAD.WIDE R192, R23, 0x4, R192 ;  /* 0x0000000417c07825 */ /* 0x000fe200078e02c0 */
[----:B------:R-:W-:Y:S02]  /*6ef0*/  SEL R27, RZ, 0x4, P6 ;  /* 0x00000004ff1b7807 */ /* 0x000fe40003000000 */
[----:B-1----:R-:W-:-:S02]  /*6f00*/  LEA.HI R70, R70, 0x5e, RZ, 0x1a ;  /* 0x0000005e46467811 */ /* 0x002fc400078fd0ff */
[----:B------:R-:W-:Y:S01]  /*6f10*/  ISETP.NE.U32.AND P2, PT, R28, RZ, PT ;  /* 0x000000ff1c00720c */ /* 0x000fe20003f45070 */
[----:B------:R-:W-:Y:S01]  /*6f20*/  LDGSTS.E [R26+0xc000], desc[UR16][R192.64], P4 ;  /* 0x0c000000c01a7fae */ /* 0x000fe2000a121850 */
[----:B---3--:R-:W-:Y:S02]  /*6f30*/  LEA.HI R43, R43, 0x3e, RZ, 0x1a ;  /* 0x0000003e2b2b7811 */ /* 0x008fe400078fd0ff */
[----:B------:R-:W-:Y:S02]  /*6f40*/  SEL R28, RZ, 0x4, P5 ;  /* 0x00000004ff1c7807 */ /* 0x000fe40002800000 */
[----:B------:R-:W-:Y:S02]  /*6f50*/  SEL R27, R27, RZ, P0 ;  /* 0x000000ff1b1b7207 */ /* 0x000fe40000000000 */
[----:B------:R-:W-:Y:S02]  /*6f60*/  ISETP.GE.AND P6, PT, R70, UR4, PT ;  /* 0x0000000446007c0c */ /* 0x000fe4000bfc6270 */
[----:B------:R-:W-:-:S02]  /*6f70*/  ISETP.GE.AND P4, PT, R43, UR4, PT ;  /* 0x000000042b007c0c */ /* 0x000fc4000bf86270 */
[----:B------:R-:W-:Y:S02]  /*6f80*/  SEL R28, R28, RZ, P0 ;  /* 0x000000ff1c1c7207 */ /* 0x000fe40000000000 */
[----:B------:R-:W-:Y:S01]  /*6f90*/  ISETP.NE.U32.AND P5, PT, R27, RZ, PT ;  /* 0x000000ff1b00720c */ /* 0x000fe20003fa5070 */
[----:B------:R-:W-:Y:S01]  /*6fa0*/  IMAD.WIDE R188, R23, 0x4, R188 ;  /* 0x0000000417bc7825 */ /* 0x000fe200078e02bc */
[----:B------:R-:W-:Y:S02]  /*6fb0*/  SEL R27, RZ, 0x4, P6 ;  /* 0x00000004ff1b7807 */ /* 0x000fe40003000000 */
[----:B------:R-:W-:Y:S01]  /*6fc0*/  LOP3.LUT R215, R3, 0x3c, RZ, 0xfc, !PT ;  /* 0x0000003c03d77812 */ /* 0x000fe200078efcff */
[----:B------:R-:W-:Y:S01]  /*6fd0*/  IMAD.WIDE R174, R23, 0x4, R174 ;  /* 0x0000000417ae7825 */ /* 0x000fe200078e02ae */
[----:B------:R-:W-:Y:S01]  /*6fe0*/  SEL R29, RZ, 0x4, P4 ;  /* 0x00000004ff1d7807 */ /* 0x000fe20002000000 */
[----:B------:R-:W-:Y:S01]  /*6ff0*/  LDGSTS.E [R26+0xc008], desc[UR16][R188.64], P3 ;  /* 0x0c008000bc1a7fae */ /* 0x000fe20009921850 */
[----:B------:R-:W-:-:S02]  /*7000*/  ISETP.NE.U32.AND P4, PT, R28, RZ, PT ;  /* 0x000000ff1c00720c */ /* 0x000fc40003f85070 */
[----:B------:R-:W-:Y:S01]  /*7010*/  SEL R27, R27, RZ, P0 ;  /* 0x000000ff1b1b7207 */ /* 0x000fe20000000000 */
[----:B------:R-:W-:Y:S01]  /*7020*/  LDGSTS.E [R26+0xe000], desc[UR16][R174.64], P2 ;  /* 0x0e000000ae1a7fae */ /* 0x000fe20009121850 */
[----:B------:R-:W-:Y:S01]  /*7030*/  ISETP.GE.AND P6, PT, R215, UR4, PT ;  /* 0x00000004d7007c0c */ /* 0x000fe2000bfc6270 */
[----:B------:R-:W-:Y:S01]  /*7040*/  IMAD.WIDE R186, R23, 0x4, R186 ;  /* 0x0000000417ba7825 */ /* 0x000fe200078e02ba */
[----:B------:R-:W-:Y:S02]  /*7050*/  ISETP.NE.U32.AND P2, PT, R27, RZ, PT ;  /* 0x000000ff1b00720c */ /* 0x000fe40003f45070 */
[----:B------:R-:W-:Y:S02]  /*7060*/  LOP3.LUT R72, R3, 0x5c, RZ, 0xfc, !PT ;  /* 0x0000005c03487812 */ /* 0x000fe400078efcff */
[----:B------:R-:W-:Y:S01]  /*7070*/  SEL R27, RZ, 0x4, P6 ;  /* 0x00000004ff1b7807 */ /* 0x000fe20003000000 */
[----:B------:R-:W-:Y:S01]  /*7080*/  IMAD.WIDE R182, R23, 0x4, R182 ;  /* 0x0000000417b67825 */ /* 0x000fe200078e02b6 */
[----:B------:R-:W-:Y:S01]  /*7090*/  LOP3.LUT R81, R3, 0x7c, RZ, 0xfc, !PT ;  /* 0x0000007c03517812 */ /* 0x000fe200078efcff */
[----:B------:R1:W-:Y:S01]  /*70a0*/  LDGSTS.E [R26+0xe008], desc[UR16][R186.64], P5 ;  /* 0x0e008000ba1a7fae */ /* 0x0003e2000a921850 */
[----:B------:R-:W-:-:S02]  /*70b0*/  ISETP.GE.AND P6, PT, R72, UR4, PT ;  /* 0x0000000448007c0c */ /* 0x000fc4000bfc6270 */
[----:B------:R-:W-:Y:S01]  /*70c0*/  SEL R27, R27, RZ, P0 ;  /* 0x000000ff1b1b7207 */ /* 0x000fe20000000000 */
[----:B------:R-:W-:Y:S01]  /*70d0*/  LDGSTS.E [R24+0x8000], desc[UR16][R182.64], P4 ;  /* 0x08000000b6187fae */ /* 0x000fe2000a121850 */
[----:B------:R-:W-:Y:S02]  /*70e0*/  ISETP.GE.AND P5, PT, R81, UR4, PT ;  /* 0x0000000451007c0c */ /* 0x000fe4000bfa6270 */
[----:B----4-:R-:W-:Y:S02]  /*70f0*/  LEA.HI R60, R60, 0x7e, RZ, 0x1a ;  /* 0x0000007e3c3c7811 */ /* 0x010fe400078fd0ff */
[----:B------:R-:W-:Y:S02]  /*7100*/  SEL R28, RZ, 0x4, P6 ;  /* 0x00000004ff1c7807 */ /* 0x000fe40003000000 */
[----:B------:R-:W-:Y:S02]  /*7110*/  ISETP.NE.U32.AND P4, PT, R27, RZ, PT ;  /* 0x000000ff1b00720c */ /* 0x000fe40003f85070 */
[----:B------:R-:W-:-:S02]  /*7120*/  LOP3.LUT R80, R80, 0x7f, RZ, 0xc0, !PT ;  /* 0x0000007f50507812 */ /* 0x000fc400078ec0ff */
[----:B------:R-:W-:Y:S02]  /*7130*/  SEL R27, RZ, 0x4, P5 ;  /* 0x00000004ff1b7807 */ /* 0x000fe40002800000 */
[----:B------:R-:W-:Y:S02]  /*7140*/  ISETP.GE.AND P5, PT, R60, UR4, PT ;  /* 0x000000043c007c0c */ /* 0x000fe4000bfa6270 */
[----:B------:R-:W-:Y:S02]  /*7150*/  SEL R28, R28, RZ, P0 ;  /* 0x000000ff1c1c7207 */ /* 0x000fe40000000000 */
[----:B------:R-:W-:Y:S02]  /*7160*/  ISETP.GE.AND P6, PT, R80, UR4, PT ;  /* 0x0000000450007c0c */ /* 0x000fe4000bfc6270 */
[----:B------:R-:W-:Y:S02]  /*7170*/  SEL R29, R29, RZ, P0 ;  /* 0x000000ff1d1d7207 */ /* 0x000fe40000000000 */
[----:B-1----:R-:W-:-:S02]  /*7180*/  SEL R26, RZ, 0x4, P5 ;  /* 0x00000004ff1a7807 */ /* 0x002fc40002800000 */
[----:B------:R-:W-:Y:S02]  /*7190*/  ISETP.NE.U32.AND P5, PT, R28, RZ, PT ;  /* 0x000000ff1c00720c */ /* 0x000fe40003fa5070 */
[----:B------:R-:W-:Y:S01]  /*71a0*/  SEL R28, RZ, 0x4, P6 ;  /* 0x00000004ff1c7807 */ /* 0x000fe20003000000 */
[----:B------:R-:W-:Y:S01]  /*71b0*/  IMAD.WIDE R180, R23, 0x4, R180 ;  /* 0x0000000417b47825 */ /* 0x000fe200078e02b4 */
[----:B------:R-:W-:Y:S02]  /*71c0*/  SEL R27, R27, RZ, P0 ;  /* 0x000000ff1b1b7207 */ /* 0x000fe40000000000 */
[----:B------:R-:W-:Y:S02]  /*71d0*/  ISETP.NE.U32.AND P3, PT, R29, RZ, PT ;  /* 0x000000ff1d00720c */ /* 0x000fe40003f65070 */
[----:B------:R-:W-:Y:S01]  /*71e0*/  SEL R26, R26, RZ, P0 ;  /* 0x000000ff1a1a7207 */ /* 0x000fe20000000000 */
[----:B------:R-:W-:Y:S01]  /*71f0*/  LDGSTS.E [R24+0x8008], desc[UR16][R180.64], P1 ;  /* 0x08008000b4187fae */ /* 0x000fe20008921850 */
[----:B------:R-:W-:-:S02]  /*7200*/  SEL R28, R28, RZ, P0 ;  /* 0x000000ff1c1c7207 */ /* 0x000fc40000000000 */
[----:B------:R-:W-:Y:S02]  /*7210*/  ISETP.NE.U32.AND P6, PT, R27, RZ, PT ;  /* 0x000000ff1b00720c */ /* 0x000fe40003fc5070 */
[----:B------:R-:W-:Y:S01]  /*7220*/  ISETP.NE.U32.AND P0, PT, R26, RZ, PT ;  /* 0x000000ff1a00720c */ /* 0x000fe20003f05070 */
[----:B------:R-:W-:Y:S01]  /*7230*/  IMAD.WIDE R178, R23, 0x4, R178 ;  /* 0x0000000417b27825 */ /* 0x000fe200078e02b2 */
[----:B------:R-:W-:-:S03]  /*7240*/  ISETP.NE.U32.AND P1, PT, R28, RZ, PT ;  /* 0x000000ff1c00720c */ /* 0x000fc60003f25070 */
[C---:B------:R-:W-:Y:S01]  /*7250*/  IMAD.WIDE R176, R23.reuse, 0x4, R176 ;  /* 0x0000000417b07825 */ /* 0x040fe200078e02b0 */
[----:B------:R-:W-:Y:S03]  /*7260*/  LDGSTS.E [R24+0xa000], desc[UR16][R178.64], P4 ;  /* 0x0a000000b2187fae */ /* 0x000fe6000a121850 */
[C---:B------:R-:W-:Y:S01]  /*7270*/  IMAD.WIDE R172, R23.reuse, 0x4, R172 ;  /* 0x0000000417ac7825 */ /* 0x040fe200078e02ac */
[----:B------:R-:W-:Y:S03]  /*7280*/  LDGSTS.E [R24+0xa008], desc[UR16][R176.64], P3 ;  /* 0x0a008000b0187fae */ /* 0x000fe60009921850 */
[C---:B------:R-:W-:Y:S01]  /*7290*/  IMAD.WIDE R94, R23.reuse, 0x4, R94 ;  /* 0x00000004175e7825 */ /* 0x040fe200078e025e */
[----:B------:R-:W-:Y:S03]  /*72a0*/  LDGSTS.E [R24+0xc000], desc[UR16][R172.64], P5 ;  /* 0x0c000000ac187fae */ /* 0x000fe6000a921850 */
[C---:B------:R-:W-:Y:S01]  /*72b0*/  IMAD.WIDE R170, R23.reuse, 0x4, R170 ;  /* 0x0000000417aa7825 */ /* 0x040fe200078e02aa */
[----:B------:R-:W-:Y:S03]  /*72c0*/  LDGSTS.E [R24+0xc008], desc[UR16][R94.64], P2 ;  /* 0x0c0080005e187fae */ /* 0x000fe60009121850 */
[----:B------:R-:W-:Y:S01]  /*72d0*/  IMAD.WIDE R84, R23, 0x4, R84 ;  /* 0x0000000417547825 */ /* 0x000fe200078e0254 */
[----:B------:R-:W-:Y:S04]  /*72e0*/  LDGSTS.E [R24+0xe000], desc[UR16][R170.64], P6 ;  /* 0x0e000000aa187fae */ /* 0x000fe8000b121850 */
[----:B------:R-:W-:Y:S01]  /*72f0*/  LDGSTS.E [R24+0xe008], desc[UR16][R84.64], P0 ;  /* 0x0e00800054187fae */ /* 0x000fe20008121850 */
[----:B------:R-:W1:Y:S01]  /*7300*/  S2R R146, SR_TID.X ;  /* 0x0000000000927919 */ /* 0x000e620000002100 */
[----:B--2---:R-:W-:-:S02]  /*7310*/  IMAD.SHL.U32 R118, R93, 0x80, RZ ;  /* 0x000000805d767824 */ /* 0x004fc400078e00ff */
[----:B------:R-:W0:Y:S02]  /*7320*/  LDGDEPBAR ;  /* 0x00000000000079af */ /* 0x000e240000000000 */
[----:B------:R-:W-:-:S04]  /*7330*/  IMAD.WIDE R168, R118, 0x4, R168 ;  /* 0x0000000476a87825 */ /* 0x000fc800078e02a8 */
        /* <DEDUP_REMOVED lines=21> */
[----:B------:R1:W-:Y:S03]  /*7490*/  LDGSTS.E [R231+0x1c900], desc[UR16][R144.64], P1 ;  /* 0x1c90000090e77fae */ /* 0x0003e60008921850 */
        /* <DEDUP_REMOVED lines=21> */
[----:B------:R-:W-:Y:S01]  /*75f0*/  ISETP.GE.AND P0, PT, R48, 0x80, PT ;  /* 0x000000803000780c */ /* 0x000fe20003f06270 */
[----:B------:R-:W-:Y:S02]  /*7600*/  LDGSTS.E [R228+0x1c680], desc[UR16][R120.64], P1 ;  /* 0x1c68000078e47fae */ /* 0x000fe40008921850 */
[----:B------:R-:W-:-:S02]  /*7610*/  IMAD.WIDE R112, R118, 0x4, R112 ;  /* 0x0000000476707825 */ /* 0x000fc400078e0270 */
[----:B------:R-:W-:Y:S02]  /*7620*/  LDGSTS.E [R228+0x1ca80], desc[UR16][R116.64], P1 ;  /* 0x1ca8000074e47fae */ /* 0x000fe40008921850 */
[C---:B------:R-:W-:Y:S02]  /*7630*/  IMAD.WIDE R114, R118.reuse, 0x4, R114 ;  /* 0x0000000476727825 */ /* 0x040fe400078e0272 */
[----:B------:R-:W-:Y:S02]  /*7640*/  LDGSTS.E [R228+0x1ce80], desc[UR16][R112.64], P1 ;  /* 0x1ce8000070e47fae */ /* 0x000fe40008921850 */
[C---:B------:R-:W-:Y:S02]  /*7650*/  IMAD.WIDE R110, R118.reuse, 0x4, R110 ;  /* 0x00000004766e7825 */ /* 0x040fe400078e026e */
        /* <DEDUP_REMOVED lines=11> */
[----:B------:R-:W-:Y:S02]  /*7710*/  IMAD.WIDE R98, R118, 0x4, R98 ;  /* 0x0000000476627825 */ /* 0x000fe400078e0262 */
[----:B------:R-:W-:Y:S02]  /*7720*/  LDGSTS.E [R25+0x1cb80], desc[UR16][R96.64], P1 ;  /* 0x1cb8000060197fae */ /* 0x000fe40008921850 */
[----:B-1----:R-:W-:-:S02]  /*7730*/  IMAD.SHL.U32 R144, R146, 0x80, RZ ;  /* 0x0000008092907824 */ /* 0x002fc400078e00ff */
[----:B------:R-:W-:Y:S01]  /*7740*/  IMAD.SHL.U32 R145, R146, 0x8, RZ ;  /* 0x0000000892917824 */ /* 0x000fe200078e00ff */
[----:B------:R1:W-:Y:S01]  /*7750*/  LDGSTS.E [R25+0x1cf80], desc[UR16][R98.64], P1 ;  /* 0x1cf8000062197fae */ /* 0x0003e20008921850 */
[----:B------:R-:W-:-:S03]  /*7760*/  CS2R R26, SRZ ;  /* 0x00000000001a7805 */ /* 0x000fc6000001ff00 */
[----:B------:R-:W0:Y:S01]  /*7770*/  LDGDEPBAR ;  /* 0x00000000000079af */ /* 0x000e220000000000 */
[----:B------:R-:W-:Y:S02]  /*7780*/  CS2R R28, SRZ ;  /* 0x00000000001c7805 */ /* 0x000fe4000001ff00 */
[----:B------:R-:W-:Y:S02]  /*7790*/  CS2R R30, SRZ ;  /* 0x00000000001e7805 */ /* 0x000fe4000001ff00 */
[----:B------:R-:W-:Y:S02]  /*77a0*/  CS2R R32, SRZ ;  /* 0x0000000000207805 */ /* 0x000fe4000001ff00 */
[----:B------:R-:W-:Y:S02]  /*77b0*/  CS2R R34, SRZ ;  /* 0x0000000000227805 */ /* 0x000fe4000001ff00 */
[----:B------:R-:W-:Y:S02]  /*77c0*/  CS2R R36, SRZ ;  /* 0x0000000000247805 */ /* 0x000fe4000001ff00 */
[----:B------:R-:W-:Y:S01]  /*77d0*/  CS2R R38, SRZ ;  /* 0x0000000000267805 */ /* 0x000fe2000001ff00 */
[----:B------:R-:W-:Y:S01]  /*77e0*/  IMAD.SHL.U32 R146, R146, 0x10, RZ ;  /* 0x0000001092927824 */ /* 0x000fe200078e00ff */
[----:B-1----:R-:W-:-:S02]  /*77f0*/  CS2R R24, SRZ ;  /* 0x0000000000187805 */ /* 0x002fc4000001ff00 */
[----:B------:R-:W-:Y:S02]  /*7800*/  LOP3.LUT R144, R144, 0x400, RZ, 0xc0, !PT ;  /* 0x0000040090907812 */ /* 0x000fe400078ec0ff */
[----:B------:R-:W-:Y:S01]  /*7810*/  LOP3.LUT R145, R145, 0x380, RZ, 0xc0, !PT ;  /* 0x0000038091917812 */ /* 0x000fe200078ec0ff */
[----:B------:R-:W-:Y:S06]  /*7820*/  @!P0 BRA `(.L_x_0) ;  /* 0x0000004400c48947 */ /* 0x000fec0003800000 */
[----:B------:R-:W2:Y:S04]  /*7830*/  LDL.LU R42, [R1+0x40] ;  /* 0x00004000012a7983 */ /* 0x000ea80000300800 */
[----:B------:R-:W3:Y:S04]  /*7840*/  LDL.LU R219, [R1] ;  /* 0x0000000001db7983 */ /* 0x000ee80000300800 */
[----:B------:R-:W4:Y:S04]  /*7850*/  LDL.LU R156, [R1+0x4] ;  /* 0x00000400019c7983 */ /* 0x000f280000300800 */
[----:B------:R-:W3:Y:S04]  /*7860*/  LDL.LU R157, [R1+0x8] ;  /* 0x00000800019d7983 */ /* 0x000ee80000300800 */
        /* <DEDUP_REMOVED lines=10> */
[----:B------:R-:W3:Y:S01]  /*7910*/  LDL.LU R73, [R1+0x34] ;  /* 0x0000340001497983 */ /* 0x000ee20000300800 */
[----:B------:R-:W1:Y:S01]  /*7920*/  S2R R80, SR_TID.X ;  /* 0x0000000000507919 */ /* 0x000e620000002100 */
[----:B------:R-:W-:Y:S01]  /*7930*/  IMAD R68, R68, R92, RZ ;  /* 0x0000005c44447224 */ /* 0x000fe200078e02ff */
[----:B-1----:R-:W-:-:S05]  /*7940*/  LEA.HI R80, R80, 0x2e, RZ, 0x1a ;  /* 0x0000002e50507811 */ /* 0x002fca00078fd0ff */
[----:B------:R-:W-:Y:S02]  /*7950*/  IMAD R107, R80, R92, RZ ;  /* 0x0000005c506b7224 */ /* 0x000fe400078e02ff */
[----:B------:R-:W1:Y:S01]  /*7960*/  S2R R80, SR_TID.X ;  /* 0x0000000000507919 */ /* 0x000e620000002100 */
[----:B------:R-:W-:-:S04]  /*7970*/  SHF.R.S32.HI R40, RZ, 0x1f, R68 ;  /* 0x0000001fff287819 */ /* 0x000fc80000011444 */
[----:B------:R-:W-:Y:S02]  /*7980*/  SHF.L.U64.HI R40, R68, 0x2, R40 ;  /* 0x0000000244287819 */ /* 0x000fe40000010228 */
[----:B------:R-:W1:Y:S01]  /*7990*/  S2R R68, SR_TID.X ;  /* 0x0000000000447919 */ /* 0x000e620000002100 */
[-C--:B------:R-:W-:Y:S02]  /*79a0*/  IMAD R69, R43, R92.reuse, RZ ;  /* 0x0000005c2b457224 */ /* 0x080fe400078e02ff */
[----:B------:R-:W-:Y:S01]  /*79b0*/  IMAD R70, R70, R92, RZ ;  /* 0x0000005c46467224 */ /* 0x000fe200078e02ff */
[----:B-1----:R-:W-:-:S05]  /*79c0*/  LEA.HI R80, R80, 0x4e, RZ, 0x1a ;  /* 0x0000004e50507811 */ /* 0x002fca00078fd0ff */
[----:B------:R-:W-:-:S05]  /*79d0*/  IMAD R80, R80, R92, RZ ;  /* 0x0000005c50507224 */ /* 0x000fca00078e02ff */
[----:B------:R-:W-:-:S04]  /*79e0*/  SHF.R.S32.HI R43, RZ, 0x1f, R80 ;  /* 0x0000001fff2b7819 */ /* 0x000fc80000011450 */
[----:B------:R-:W-:Y:S02]  /*79f0*/  SHF.L.U64.HI R43, R80, 0x2, R43 ;  /* 0x00000002502b7819 */ /* 0x000fe4000001022b */
[----:B------:R-:W3:Y:S01]  /*7a00*/  LDL.LU R80, [R1+0x38] ;  /* 0x0000380001507983 */ /* 0x000ee20000300800 */
[----:B------:R-:W-:Y:S02]  /*7a10*/  LEA.HI R68, R68, 0x6e, RZ, 0x1a ;  /* 0x0000006e44447811 */ /* 0x000fe400078fd0ff */
[----:B------:R-:W-:Y:S02]  /*7a20*/  SHF.R.S32.HI R44, RZ, 0x1f, R70 ;  /* 0x0000001fff2c7819 */ /* 0x000fe40000011446 */
[----:B------:R-:W-:Y:S01]  /*7a30*/  SHF.R.S32.HI R25, RZ, 0x1f, R118 ;  /* 0x0000001fff197819 */ /* 0x000fe20000011476 */
[----:B------:R-:W-:Y:S01]  /*7a40*/  IMAD R68, R68, R92, RZ ;  /* 0x0000005c44447224 */ /* 0x000fe200078e02ff */
[----:B------:R-:W-:Y:S02]  /*7a50*/  SHF.R.S32.HI R41, RZ, 0x1f, R107 ;  /* 0x0000001fff297819 */ /* 0x000fe4000001146b */
[----:B------:R-:W-:-:S02]  /*7a60*/  SHF.L.U64.HI R44, R70, 0x2, R44 ;  /* 0x00000002462c7819 */ /* 0x000fc4000001022c */
[----:B------:R-:W-:Y:S02]  /*7a70*/  SHF.R.S32.HI R30, RZ, 0x1f, R237 ;  /* 0x0000001fff1e7819 */ /* 0x000fe400000114ed */
[----:B------:R-:W-:Y:S02]  /*7a80*/  SHF.R.S32.HI R105, RZ, 0x1f, R238 ;  /* 0x0000001fff697819 */ /* 0x000fe400000114ee */
[----:B------:R-:W-:Y:S02]  /*7a90*/  SHF.R.S32.HI R28, RZ, 0x1f, R239 ;  /* 0x0000001fff1c7819 */ /* 0x000fe400000114ef */
[----:B------:R-:W-:Y:S02]  /*7aa0*/  SHF.L.U64.HI R70, R118, 0x3, R25 ;  /* 0x0000000376467819 */ /* 0x000fe40000010219 */
[----:B------:R-:W-:Y:S02]  /*7ab0*/  SHF.L.U64.HI R41, R107, 0x2, R41 ;  /* 0x000000026b297819 */ /* 0x000fe40000010229 */
[----:B------:R-:W-:-:S02]  /*7ac0*/  SHF.R.S32.HI R45, RZ, 0x1f, R68 ;  /* 0x0000001fff2d7819 */ /* 0x000fc40000011444 */
[----:B------:R-:W-:Y:S02]  /*7ad0*/  SHF.R.S32.HI R27, RZ, 0x1f, R242 ;  /* 0x0000001fff1b7819 */ /* 0x000fe400000114f2 */
[----:B------:R-:W-:Y:S02]  /*7ae0*/  SHF.R.S32.HI R110, RZ, 0x1f, R243 ;  /* 0x0000001fff6e7819 */ /* 0x000fe400000114f3 */
[----:B------:R-:W-:Y:S02]  /*7af0*/  SHF.L.U64.HI R45, R68, 0x2, R45 ;  /* 0x00000002442d7819 */ /* 0x000fe4000001022d */
[----:B--2---:R-:W-:-:S04]  /*7b00*/  SHF.R.S32.HI R24, RZ, 0x1f, R42 ;  /* 0x0000001fff187819 */ /* 0x004fc8000001142a */
[----:B------:R-:W-:Y:S02]  /*7b10*/  SHF.L.U64.HI R24, R42, 0x2, R24 ;  /* 0x000000022a187819 */ /* 0x000fe40000010218 */
[----:B------:R-:W-:-:S04]  /*7b20*/  SHF.R.S32.HI R42, RZ, 0x1f, R69 ;  /* 0x0000001fff2a7819 */ /* 0x000fc80000011445 */
[----:B------:R-:W-:Y:S01]  /*7b30*/  SHF.L.U64.HI R42, R69, 0x2, R42 ;  /* 0x00000002452a7819 */ /* 0x000fe2000001022a */
[----:B------:R-:W-:-:S05]  /*7b40*/  IMAD.SHL.U32 R69, R118, 0x8, RZ ;  /* 0x0000000876457824 */ /* 0x000fca00078e00ff */
[-C--:B------:R-:W-:Y:S02]  /*7b50*/  LEA R93, P1, R237, R69.reuse, 0x2 ;  /* 0x00000045ed5d7211 */ /* 0x080fe400078210ff */
[CC--:B------:R-:W-:Y:S02]  /*7b60*/  LEA R94, P2, R238.reuse, R69.reuse, 0x2 ;  /* 0x00000045ee5e7211 */ /* 0x0c0fe400078410ff */
[----:B------:R-:W-:Y:S02]  /*7b70*/  LEA R95, P3, R239, R69, 0x2 ;  /* 0x00000045ef5f7211 */ /* 0x000fe400078610ff */
[-C--:B------:R-:W-:Y:S02]  /*7b80*/  LEA.HI.X R103, R237, R70.reuse, R30, 0x2, P1 ;  /* 0x00000046ed677211 */ /* 0x080fe400008f141e */
[-C--:B------:R-:W-:Y:S02]  /*7b90*/  LEA.HI.X R105, R238, R70.reuse, R105, 0x2, P2 ;  /* 0x00000046ee697211 */ /* 0x080fe400010f1469 */
[----:B------:R-:W-:-:S02]  /*7ba0*/  LEA.HI.X R107, R239, R70, R28, 0x2, P3 ;  /* 0x00000046ef6b7211 */ /* 0x000fc400018f141c */
[----:B------:R-:W-:Y:S02]  /*7bb0*/  SHF.R.S32.HI R28, RZ, 0x1f, R241 ;  /* 0x0000001fff1c7819 */ /* 0x000fe400000114f1 */
[-C--:B------:R-:W-:Y:S02]  /*7bc0*/  LEA R97, P1, R241, R69.reuse, 0x2 ;  /* 0x00000045f1617211 */ /* 0x080fe400078210ff */
[CC--:B------:R-:W-:Y:S02]  /*7bd0*/  LEA R99, P2, R242.reuse, R69.reuse, 0x2 ;  /* 0x00000045f2637211 */ /* 0x0c0fe400078410ff */
[----:B------:R-:W-:Y:S02]  /*7be0*/  LEA R98, P3, R243, R69, 0x2 ;  /* 0x00000045f3627211 */ /* 0x000fe400078610ff */
[-C--:B------:R-:W-:Y:S02]  /*7bf0*/  LEA.HI.X R111, R241, R70.reuse, R28, 0x2, P1 ;  /* 0x00000046f16f7211 */ /* 0x080fe400008f141c */
[----:B------:R-:W-:-:S02]  /*7c00*/  LEA.HI.X R108, R242, R70, R27, 0x2, P2 ;  /* 0x00000046f26c7211 */ /* 0x000fc400010f141b */
[-C--:B------:R-:W-:Y:S02]  /*7c10*/  LEA.HI.X R110, R243, R70.reuse, R110, 0x2, P3 ;  /* 0x00000046f36e7211 */ /* 0x080fe400018f146e */
[----:B------:R-:W-:Y:S02]  /*7c20*/  SHF.R.S32.HI R27, RZ, 0x1f, R246 ;  /* 0x0000001fff1b7819 */ /* 0x000fe400000114f6 */
[----:B------:R-:W-:Y:S02]  /*7c30*/  SHF.R.S32.HI R28, RZ, 0x1f, R247 ;  /* 0x0000001fff1c7819 */ /* 0x000fe400000114f7 */
[CC--:B------:R-:W-:Y:S02]  /*7c40*/  LEA R68, P2, R246.reuse, R69.reuse, 0x2 ;  /* 0x00000045f6447211 */ /* 0x0c0fe400078410ff */
[----:B------:R-:W-:Y:S02]  /*7c50*/  LEA R67, P3, R247, R69, 0x2 ;  /* 0x00000045f7437211 */ /* 0x000fe400078610ff */
[----:B------:R-:W-:-:S02]  /*7c60*/  LEA.HI.X R246, R246, R70, R27, 0x2, P2 ;  /* 0x00000046f6f67211 */ /* 0x000fc400010f141b */
[-C--:B------:R-:W-:Y:S02]  /*7c70*/  LEA.HI.X R247, R247, R70.reuse, R28, 0x2, P3 ;  /* 0x00000046f7f77211 */ /* 0x080fe400018f141c */
[----:B------:R-:W-:Y:S02]  /*7c80*/  SHF.R.S32.HI R27, RZ, 0x1f, R250 ;  /* 0x0000001fff1b7819 */ /* 0x000fe400000114fa */
[----:B------:R-:W-:Y:S02]  /*7c90*/  SHF.R.S32.HI R28, RZ, 0x1f, R251 ;  /* 0x0000001fff1c7819 */ /* 0x000fe400000114fb */
[CC--:B------:R-:W-:Y:S02]  /*7ca0*/  LEA R64, P2, R250.reuse, R69.reuse, 0x2 ;  /* 0x00000045fa407211 */ /* 0x0c0fe400078410ff */
[----:B------:R-:W-:Y:S02]  /*7cb0*/  LEA R63, P3, R251, R69, 0x2 ;  /* 0x00000045fb3f7211 */ /* 0x000fe400078610ff */
[----:B------:R-:W-:-:S02]  /*7cc0*/  LEA.HI.X R250, R250, R70, R27, 0x2, P2 ;  /* 0x00000046fafa7211 */ /* 0x000fc400010f141b */
[----:B------:R-:W-:Y:S02]  /*7cd0*/  LEA.HI.X R251, R251, R70, R28, 0x2, P3 ;  /* 0x00000046fbfb7211 */ /* 0x000fe400018f141c */
[----:B----4-:R-:W-:Y:S02]  /*7ce0*/  SHF.R.S32.HI R28, RZ, 0x1f, R156 ;  /* 0x0000001fff1c7819 */ /* 0x010fe4000001149c */
[----:B------:R-:W-:-:S04]  /*7cf0*/  LEA R58, P2, R156, R69, 0x2 ;  /* 0x000000459c3a7211 */ /* 0x000fc800078410ff */
[----:B------:R-:W-:Y:S02]  /*7d00*/  LEA.HI.X R59, R156, R70, R28, 0x2, P2 ;  /* 0x000000469c3b7211 */ /* 0x000fe400010f141c */
[----:B---3--:R-:W-:Y:S02]  /*7d10*/  SHF.R.S32.HI R28, RZ, 0x1f, R137 ;  /* 0x0000001fff1c7819 */ /* 0x008fe40000011489 */
[----:B------:R-:W-:-:S04]  /*7d20*/  LEA R50, P2, R137, R69, 0x2 ;  /* 0x0000004589327211 */ /* 0x000fc800078410ff */
[-C--:B------:R-:W-:Y:S02]  /*7d30*/  LEA.HI.X R51, R137, R70.reuse, R28, 0x2, P2 ;  /* 0x0000004689337211 */ /* 0x080fe400010f141c */
[----:B------:R-:W-:Y:S02]  /*7d40*/  SHF.R.S32.HI R28, RZ, 0x1f, R218 ;  /* 0x0000001fff1c7819 */ /* 0x000fe400000114da */
[CC--:B------:R-:W-:Y:S02]  /*7d50*/  LEA R34, P2, R218.reuse, R69.reuse, 0x2 ;  /* 0x00000045da227211 */ /* 0x0c0fe400078410ff */
[----:B------:R-:W-:Y:S02]  /*7d60*/  SHF.R.S32.HI R114, RZ, 0x1f, R73 ;  /* 0x0000001fff727819 */ /* 0x000fe40000011449 */
[----:B------:R-:W-:Y:S02]  /*7d70*/  LEA.HI.X R35, R218, R70, R28, 0x2, P2 ;  /* 0x00000046da237211 */ /* 0x000fe400010f141c */
[----:B------:R-:W-:-:S04]  /*7d80*/  LEA R104, P2, R73, R69, 0x2 ;  /* 0x0000004549687211 */ /* 0x000fc800078410ff */
[-C--:B------:R-:W-:Y:S02]  /*7d90*/  LEA.HI.X R114, R73, R70.reuse, R114, 0x2, P2 ;  /* 0x0000004649727211 */ /* 0x080fe400010f1472 */
[----:B------:R-:W2:Y:S01]  /*7da0*/  LDL.LU R73, [R1+0x44] ;  /* 0x0000440001497983 */ /* 0x000ea20000300800 */
[----:B------:R-:W-:Y:S02]  /*7db0*/  SHF.R.S32.HI R101, RZ, 0x1f, R236 ;  /* 0x0000001fff657819 */ /* 0x000fe400000114ec */
[CC--:B------:R-:W-:Y:S02]  /*7dc0*/  LEA R26, P0, R236.reuse, R69.reuse, 0x2 ;  /* 0x00000045ec1a7211 */ /* 0x0c0fe400078010ff */
[----:B------:R-:W-:Y:S02]  /*7dd0*/  SHF.R.S32.HI R109, RZ, 0x1f, R240 ;  /* 0x0000001fff6d7819 */ /* 0x000fe400000114f0 */
[----:B------:R-:W-:Y:S02]  /*7de0*/  LEA.HI.X R101, R236, R70, R101, 0x2, P0 ;  /* 0x00000046ec657211 */ /* 0x000fe400000f1465 */
[----:B------:R-:W-:-:S02]  /*7df0*/  LEA R96, P0, R240, R69, 0x2 ;  /* 0x00000045f0607211 */ /* 0x000fc400078010ff */
[----:B------:R-:W-:Y:S02]  /*7e00*/  SHF.R.S32.HI R29, RZ, 0x1f, R244 ;  /* 0x0000001fff1d7819 */ /* 0x000fe400000114f4 */
[----:B------:R-:W-:Y:S02]  /*7e10*/  LEA.HI.X R109, R240, R70, R109, 0x2, P0 ;  /* 0x00000046f06d7211 */ /* 0x000fe400000f146d */
[-C--:B------:R-:W-:Y:S01]  /*7e20*/  LEA R100, P0, R244, R69.reuse, 0x2 ;  /* 0x00000045f4647211 */ /* 0x080fe200078010ff */
[----:B------:R-:W-:Y:S01]  /*7e30*/  IMAD R60, R60, R92, RZ ;  /* 0x0000005c3c3c7224 */ /* 0x000fe200078e02ff */
[----:B------:R-:W-:Y:S02]  /*7e40*/  SHF.R.S32.HI R30, RZ, 0x1f, R245 ;  /* 0x0000001fff1e7819 */ /* 0x000fe400000114f5 */
[----:B------:R-:W-:Y:S02]  /*7e50*/  LEA.HI.X R112, R244, R70, R29, 0x2, P0 ;  /* 0x00000046f4707211 */ /* 0x000fe400000f141d */
[----:B------:R-:W-:-:S02]  /*7e60*/  LEA R102, P1, R245, R69, 0x2 ;  /* 0x00000045f5667211 */ /* 0x000fc400078210ff */
[----:B------:R-:W-:Y:S02]  /*7e70*/  SHF.R.S32.HI R29, RZ, 0x1f, R248 ;  /* 0x0000001fff1d7819 */ /* 0x000fe400000114f8 */
[CC--:B------:R-:W-:Y:S02]  /*7e80*/  LEA R66, P0, R248.reuse, R69.reuse, 0x2 ;  /* 0x00000045f8427211 */ /* 0x0c0fe400078010ff */
[-C--:B------:R-:W-:Y:S02]  /*7e90*/  LEA.HI.X R113, R245, R70.reuse, R30, 0x2, P1 ;  /* 0x00000046f5717211 */ /* 0x080fe400008f141e */
[----:B------:R-:W-:Y:S02]  /*7ea0*/  LEA.HI.X R248, R248, R70, R29, 0x2, P0 ;  /* 0x00000046f8f87211 */ /* 0x000fe400000f141d */
[----:B------:R-:W-:Y:S02]  /*7eb0*/  SHF.R.S32.HI R30, RZ, 0x1f, R249 ;  /* 0x0000001fff1e7819 */ /* 0x000fe400000114f9 */
[----:B------:R-:W-:-:S02]  /*7ec0*/  LEA R65, P1, R249, R69, 0x2 ;  /* 0x00000045f9417211 */ /* 0x000fc400078210ff */
[----:B------:R-:W-:Y:S02]  /*7ed0*/  SHF.R.S32.HI R31, RZ, 0x1f, R252 ;  /* 0x0000001fff1f7819 */ /* 0x000fe400000114fc */
[-C--:B------:R-:W-:Y:S02]  /*7ee0*/  LEA R62, P0, R252, R69.reuse, 0x2 ;  /* 0x00000045fc3e7211 */ /* 0x080fe400078010ff */
[----:B------:R-:W-:Y:S02]  /*7ef0*/  SHF.R.S32.HI R46, RZ, 0x1f, R60 ;  /* 0x0000001fff2e7819 */ /* 0x000fe4000001143c */
[----:B------:R-:W-:Y:S02]  /*7f00*/  SHF.R.S32.HI R127, RZ, 0x1f, R48 ;  /* 0x0000001fff7f7819 */ /* 0x000fe40000011430 */
[----:B------:R-:W-:Y:S02]  /*7f10*/  SHF.R.S32.HI R27, RZ, 0x1f, R157 ;  /* 0x0000001fff1b7819 */ /* 0x000fe4000001149d */
[----:B------:R-:W-:-:S02]  /*7f20*/  LEA R56, P3, R157, R69, 0x2 ;  /* 0x000000459d387211 */ /* 0x000fc400078610ff */
[-C--:B------:R-:W-:Y:S02]  /*7f30*/  LEA.HI.X R249, R249, R70.reuse, R30, 0x2, P1 ;  /* 0x00000046f9f97211 */ /* 0x080fe400008f141e */
[----:B------:R-:W-:Y:S02]  /*7f40*/  LEA.HI.X R252, R252, R70, R31, 0x2, P0 ;  /* 0x00000046fcfc7211 */ /* 0x000fe400000f141f */
[----:B------:R-:W-:Y:S02]  /*7f50*/  SHF.L.U64.HI R46, R60, 0x2, R46 ;  /* 0x000000023c2e7819 */ /* 0x000fe4000001022e */
[----:B------:R-:W-:Y:S02]  /*7f60*/  LEA.HI R127, R127, R48, RZ, 0x7 ;  /* 0x000000307f7f7211 */ /* 0x000fe400078f38ff */
[----:B------:R-:W-:Y:S02]  /*7f70*/  LEA.HI.X R57, R157, R70, R27, 0x2, P3 ;  /* 0x000000469d397211 */ /* 0x000fe400018f141b */
[----:B------:R-:W-:-:S02]  /*7f80*/  SHF.R.S32.HI R30, RZ, 0x1f, R147 ;  /* 0x0000001fff1e7819 */ /* 0x000fc40000011493 */
[-C--:B------:R-:W-:Y:S02]  /*7f90*/  LEA R54, P0, R147, R69.reuse, 0x2 ;  /* 0x0000004593367211 */ /* 0x080fe400078010ff */
[----:B------:R-:W-:Y:S02]  /*7fa0*/  SHF.R.S32.HI R29, RZ, 0x1f, R219 ;  /* 0x0000001fff1d7819 */ /* 0x000fe400000114db */
[-C--:B------:R-:W-:Y:S02]  /*7fb0*/  LEA R60, P1, R219, R69.reuse, 0x2 ;  /* 0x00000045db3c7211 */ /* 0x080fe400078210ff */
[----:B------:R-:W-:Y:S02]  /*7fc0*/  SHF.R.S32.HI R27, RZ, 0x1f, R227 ;  /* 0x0000001fff1b7819 */ /* 0x000fe400000114e3 */
[----:B------:R-:W-:Y:S02]  /*7fd0*/  LEA R48, P3, R227, R69, 0x2 ;  /* 0x00000045e3307211 */ /* 0x000fe400078610ff */
[----:B------:R-:W-:-:S02]  /*7fe0*/  LEA.HI.X R55, R147, R70, R30, 0x2, P0 ;  /* 0x0000004693377211 */ /* 0x000fc400000f141e */
[-C--:B------:R-:W-:Y:S02]  /*7ff0*/  LEA.HI.X R61, R219, R70.reuse, R29, 0x2, P1 ;  /* 0x00000046db3d7211 */ /* 0x080fe400008f141d */
[----:B------:R-:W-:Y:S02]  /*8000*/  LEA.HI.X R49, R227, R70, R27, 0x2, P3 ;  /* 0x00000046e3317211 */ /* 0x000fe400018f141b */
[----:B------:R-:W-:Y:S02]  /*8010*/  SHF.R.S32.HI R30, RZ, 0x1f, R74 ;  /* 0x0000001fff1e7819 */ /* 0x000fe4000001144a */
[-C--:B------:R-:W-:Y:S02]  /*8020*/  LEA R38, P0, R74, R69.reuse, 0x2 ;  /* 0x000000454a267211 */ /* 0x080fe400078010ff */
[----:B------:R-:W-:Y:S02]  /*8030*/  SHF.R.S32.HI R29, RZ, 0x1f, R136 ;  /* 0x0000001fff1d7819 */ /* 0x000fe40000011488 */
[----:B------:R-:W-:-:S02]  /*8040*/  LEA R52, P1, R136, R69, 0x2 ;  /* 0x0000004588347211 */ /* 0x000fc400078210ff */
[----:B------:R-:W-:Y:S02]  /*8050*/  SHF.R.S32.HI R27, RZ, 0x1f, R106 ;  /* 0x0000001fff1b7819 */ /* 0x000fe4000001146a */
[----:B------:R-:W-:Y:S02]  /*8060*/  LEA R32, P3, R106, R69, 0x2 ;  /* 0x000000456a207211 */ /* 0x000fe400078610ff */
[-C--:B------:R-:W-:Y:S02]  /*8070*/  LEA.HI.X R39, R74, R70.reuse, R30, 0x2, P0 ;  /* 0x000000464a277211 */ /* 0x080fe400000f141e */
[-C--:B------:R-:W-:Y:S02]  /*8080*/  LEA.HI.X R53, R136, R70.reuse, R29, 0x2, P1 ;  /* 0x0000004688357211 */ /* 0x080fe400008f141d */
        /* <DEDUP_REMOVED lines=10> */
[----:B------:R-:W-:Y:S02]  /*8130*/  IADD3 R63, P0, R63, UR20, RZ ;  /* 0x000000143f3f7c10 */ /* 0x000fe4000ff1e0ff */
[----:B------:R-:W-:Y:S02]  /*8140*/  SHF.R.S32.HI R27, RZ, 0x1f, R77 ;  /* 0x0000001fff1b7819 */ /* 0x000fe4000001144d */
[----:B------:R-:W-:Y:S02]  /*8150*/  LEA R29, P1, R77, R69, 0x2 ;  /* 0x000000454d1d7211 */ /* 0x000fe400078210ff */
[----:B------:R-:W-:-:S02]  /*8160*/  IADD3 R66, P3, R66, UR20, RZ ;  /* 0x0000001442427c10 */ /* 0x000fc4000ff7e0ff */
[----:B------:R-:W-:Y:S02]  /*8170*/  R2UR UR29, R63 ;  /* 0x000000003f1d72ca */ /* 0x000fe400000e0000 */
[----:B------:R-:W-:Y:S02]  /*8180*/  LEA.HI.X R28, R77, R70, R27, 0x2, P1 ;  /* 0x000000464d1c7211 */ /* 0x000fe400008f141b */
[----:B------:R-:W-:Y:S02]  /*8190*/  IADD3.X R63, R248, UR21, RZ, P3, !PT ;  /* 0x00000015f83f7c10 */ /* 0x000fe40009ffe4ff */
[----:B------:R-:W-:Y:S02]  /*81a0*/  IADD3 R64, P1, R64, UR20, RZ ;  /* 0x0000001440407c10 */ /* 0x000fe4000ff3e0ff */
[----:B------:R-:W-:Y:S02]  /*81b0*/  IADD3 R56, P3, R56, UR20, RZ ;  /* 0x0000001438387c10 */ /* 0x000fe4000ff7e0ff */
[----:B------:R-:W-:-:S02]  /*81c0*/  IADD3 R68, P5, R68, UR20, RZ ;  /* 0x0000001444447c10 */ /* 0x000fc4000ffbe0ff */
[----:B------:R-:W-:Y:S02]  /*81d0*/  IADD3 R67, P4, R67, UR20, RZ ;  /* 0x0000001443437c10 */ /* 0x000fe4000ff9e0ff */
[----:B------:R-:W-:Y:S02]  /*81e0*/  IADD3 R27, P2, R65, UR20, RZ ;  /* 0x00000014411b7c10 */ /* 0x000fe4000ff5e0ff */
[----:B------:R-:W-:Y:S02]  /*81f0*/  IADD3 R62, P6, R62, UR20, RZ ;  /* 0x000000143e3e7c10 */ /* 0x000fe4000ffde0ff */
[----:B------:R-:W-:Y:S02]  /*8200*/  R2UR UR19, R64 ;  /* 0x00000000401372ca */ /* 0x000fe400000e0000 */
[----:B------:R-:W-:Y:S02]  /*8210*/  R2UR UR37, R56 ;  /* 0x00000000382572ca */ /* 0x000fe400000e0000 */
[----:B------:R-:W-:-:S02]  /*8220*/  R2UR UR15, R27 ;  /* 0x000000001b0f72ca */ /* 0x000fc400000e0000 */
[----:B------:R-:W-:Y:S02]  /*8230*/  IADD3.X R65, R246, UR21, RZ, P5, !PT ;  /* 0x00000015f6417c10 */ /* 0x000fe4000affe4ff */
[----:B------:R-:W-:Y:S02]  /*8240*/  R2UR UR31, R62 ;  /* 0x000000003e1f72ca */ /* 0x000fe400000e0000 */
[----:B------:R-:W-:Y:S02]  /*8250*/  IADD3.X R64, R247, UR21, RZ, P4, !PT ;  /* 0x00000015f7407c10 */ /* 0x000fe4000a7fe4ff */
[----:B------:R-:W-:Y:S02]  /*8260*/  IADD3.X R56, R252, UR21, RZ, P6, !PT ;  /* 0x00000015fc387c10 */ /* 0x000fe4000b7fe4ff */
[----:B------:R-:W-:Y:S02]  /*8270*/  IADD3 R27, P5, R60, UR20, RZ ;  /* 0x000000143c1b7c10 */ /* 0x000fe4000ffbe0ff */
[----:B------:R-:W-:-:S02]  /*8280*/  IADD3 R58, P4, R58, UR20, RZ ;  /* 0x000000143a3a7c10 */ /* 0x000fc4000ff9e0ff */
[----:B------:R-:W-:Y:S02]  /*8290*/  IADD3.X R62, R249, UR21, RZ, P2, !PT ;  /* 0x00000015f93e7c10 */ /* 0x000fe400097fe4ff */
[----:B------:R-:W-:Y:S02]  /*82a0*/  IADD3 R48, P6, R48, UR20, RZ ;  /* 0x0000001430307c10 */ /* 0x000fe4000ffde0ff */
[----:B------:R-:W-:Y:S01]  /*82b0*/  IADD3 R54, P2, R54, UR20, RZ ;  /* 0x0000001436367c10 */ /* 0x000fe2000ff5e0ff */
[----:B------:R-:W-:Y:S01]  /*82c0*/  IMAD R139, R71, R92, RZ ;  /* 0x0000005c478b7224 */ /* 0x000fe200078e02ff */
[----:B------:R-:W-:Y:S02]  /*82d0*/  R2UR UR33, R27 ;  /* 0x000000001b2172ca */ /* 0x000fe400000e0000 */
[----:B------:R-:W-:Y:S02]  /*82e0*/  IADD3.X R60, R250, UR21, RZ, P1, !PT ;  /* 0x00000015fa3c7c10 */ /* 0x000fe40008ffe4ff */
[----:B------:R-:W-:-:S02]  /*82f0*/  R2UR UR35, R58 ;  /* 0x000000003a2372ca */ /* 0x000fc400000e0000 */
[----:B------:R-:W-:Y:S02]  /*8300*/  R2UR UR45, R48 ;  /* 0x00000000302d72ca */ /* 0x000fe400000e0000 */
[----:B------:R-:W-:Y:S01]  /*8310*/  R2UR UR10, R62 ;  /* 0x000000003e0a72ca */ /* 0x000fe200000e0000 */
[----:B------:R-:W-:Y:S01]  /*8320*/  IMAD R62, R214, R92, RZ ;  /* 0x0000005cd63e7224 */ /* 0x000fe200078e02ff */
[----:B------:R-:W-:Y:S02]  /*8330*/  IADD3 R27, P1, R52, UR20, RZ ;  /* 0x00000014341b7c10 */ /* 0x000fe4000ff3e0ff */
[----:B------:R-:W-:Y:S02]  /*8340*/  IADD3.X R58, R251, UR21, RZ, P0, !PT ;  /* 0x00000015fb3a7c10 */ /* 0x000fe400087fe4ff */
[----:B------:R-:W-:Y:S02]  /*8350*/  IADD3.X R48, R55, UR21, RZ, P2, !PT ;  /* 0x0000001537307c10 */ /* 0x000fe400097fe4ff */
[----:B------:R-:W-:-:S02]  /*8360*/  LOP3.LUT R80, R3, 0x16, RZ, 0xfc, !PT ;  /* 0x0000001603507812 */ /* 0x000fc400078efcff */
[----:B------:R-:W-:Y:S02]  /*8370*/  IADD3 R50, P0, R50, UR20, RZ ;  /* 0x0000001432327c10 */ /* 0x000fe4000ff1e0ff */
[----:B------:R-:W-:Y:S02]  /*8380*/  IADD3.X R52, R59, UR21, RZ, P4, !PT ;  /* 0x000000153b347c10 */ /* 0x000fe4000a7fe4ff */
[C---:B------:R-:W-:Y:S02]  /*8390*/  LOP3.LUT R71, R3.reuse, 0x72, RZ, 0xfc, !PT ;  /* 0x0000007203477812 */ /* 0x040fe400078efcff */
[----:B------:R-:W-:Y:S02]  /*83a0*/  LOP3.LUT R214, R3, 0x52, RZ, 0xfc, !PT ;  /* 0x0000005203d67812 */ /* 0x000fe400078efcff */
[----:B------:R-:W-:Y:S01]  /*83b0*/  R2UR UR38, R48 ;  /* 0x00000000302672ca */ /* 0x000fe200000e0000 */
[-C--:B------:R-:W-:Y:S01]  /*83c0*/  IMAD R48, R80, R92.reuse, RZ ;  /* 0x0000005c50307224 */ /* 0x080fe200078e02ff */
[----:B------:R-:W-:Y:S01]  /*83d0*/  R2UR UR6, R66 ;  /* 0x00000000420672ca */ /* 0x000fe200000e0000 */
[----:B------:R-:W-:Y:S01]  /*83e0*/  IMAD R66, R214, R92, RZ ;  /* 0x0000005cd6427224 */ /* 0x000fe200078e02ff */
[----:B------:R-:W-:-:S02]  /*83f0*/  R2UR UR43, R50 ;  /* 0x00000000322b72ca */ /* 0x000fc400000e0000 */
[----:B------:R-:W-:Y:S01]  /*8400*/  R2UR UR34, R52 ;  /* 0x00000000342272ca */ /* 0x000fe200000e0000 */
[-C--:B------:R-:W-:Y:S01]  /*8410*/  IMAD R52, R71, R92.reuse, RZ ;  /* 0x0000005c47347224 */ /* 0x080fe200078e02ff */
[----:B------:R-:W-:Y:S02]  /*8420*/  IADD3.X R50, R57, UR21, RZ, P3, !PT ;  /* 0x0000001539327c10 */ /* 0x000fe40009ffe4ff */
[C---:B------:R-:W-:Y:S02]  /*8430*/  LOP3.LUT R80, R3.reuse, 0x76, RZ, 0xfc, !PT ;  /* 0x0000007603507812 */ /* 0x040fe400078efcff */
[C---:B------:R-:W-:Y:S02]  /*8440*/  LOP3.LUT R71, R3.reuse, 0x68, RZ, 0xfc, !PT ;  /* 0x0000006803477812 */ /* 0x040fe400078efcff */
[----:B------:R-:W-:Y:S01]  /*8450*/  LOP3.LUT R214, R3, 0x48, RZ, 0xfc, !PT ;  /* 0x0000004803d67812 */ /* 0x000fe200078efcff */
[----:B------:R-:W-:Y:S01]  /*8460*/  IMAD R140, R81, R92, RZ ;  /* 0x0000005c518c7224 */ /* 0x000fe200078e02ff */
[----:B------:R-:W-:-:S02]  /*8470*/  R2UR UR39, R54 ;  /* 0x00000000362772ca */ /* 0x000fc400000e0000 */
[----:B------:R-:W-:Y:S01]  /*8480*/  R2UR UR36, R50 ;  /* 0x00000000322472ca */ /* 0x000fe200000e0000 */
[-C--:B------:R-:W-:Y:S01]  /*8490*/  IMAD R50, R80, R92.reuse, RZ ;  /* 0x0000005c50327224 */ /* 0x080fe200078e02ff */
[----:B------:R-:W-:Y:S01]  /*84a0*/  IADD3.X R54, R61, UR21, RZ, P5, !PT ;  /* 0x000000153d367c10 */ /* 0x000fe2000affe4ff */
[-C--:B------:R-:W-:Y:S01]  /*84b0*/  IMAD R70, R214, R92.reuse, RZ ;  /* 0x0000005cd6467224 */ /* 0x080fe200078e02ff */
[----:B------:R-:W-:Y:S01]  /*84c0*/  R2UR UR30, R56 ;  /* 0x00000000381e72ca */ /* 0x000fe200000e0000 */
[----:B------:R-:W-:Y:S01]  /*84d0*/  IMAD R56, R71, R92, RZ ;  /* 0x0000005c47387224 */ /* 0x000fe200078e02ff */
[----:B------:R-:W-:Y:S02]  /*84e0*/  IADD3 R38, P5, R38, UR20, RZ ;  /* 0x0000001426267c10 */ /* 0x000fe4000ffbe0ff */
[C---:B------:R-:W-:Y:S02]  /*84f0*/  LOP3.LUT R81, R3.reuse, 0x74, RZ, 0xfc, !PT ;  /* 0x0000007403517812 */ /* 0x040fe400078efcff */
[----:B------:R-:W-:-:S02]  /*8500*/  LOP3.LUT R80, R3, 0x6c, RZ, 0xfc, !PT ;  /* 0x0000006c03507812 */ /* 0x000fc400078efcff */
[C---:B------:R-:W-:Y:S02]  /*8510*/  LOP3.LUT R71, R3.reuse, 0x60, RZ, 0xfc, !PT ;  /* 0x0000006003477812 */ /* 0x040fe400078efcff */
[----:B------:R-:W-:Y:S02]  /*8520*/  LOP3.LUT R214, R3, 0x40, RZ, 0xfc, !PT ;  /* 0x0000004003d67812 */ /* 0x000fe400078efcff */
[----:B------:R-:W-:Y:S02]  /*8530*/  R2UR UR41, R27 ;  /* 0x000000001b2972ca */ /* 0x000fe400000e0000 */
[----:B------:R-:W-:Y:S02]  /*8540*/  IADD3 R27, P4, R36, UR20, RZ ;  /* 0x00000014241b7c10 */ /* 0x000fe4000ff9e0ff */
[----:B------:R-:W-:Y:S02]  /*8550*/  R2UR UR47, R38 ;  /* 0x00000000262f72ca */ /* 0x000fe400000e0000 */
[----:B------:R-:W-:Y:S01]  /*8560*/  IADD3.X R36, R51, UR21, RZ, P0, !PT ;  /* 0x0000001533247c10 */ /* 0x000fe200087fe4ff */
[-C--:B------:R-:W-:Y:S01]  /*8570*/  IMAD R51, R81, R92.reuse, RZ ;  /* 0x0000005c51337224 */ /* 0x080fe200078e02ff */
[----:B------:R-:W-:Y:S01]  /*8580*/  R2UR UR32, R54 ;  /* 0x00000000362072ca */ /* 0x000fe200000e0000 */
[-C--:B------:R-:W-:Y:S01]  /*8590*/  IMAD R54, R80, R92.reuse, RZ ;  /* 0x0000005c50367224 */ /* 0x080fe200078e02ff */
[----:B------:R-:W-:Y:S01]  /*85a0*/  IADD3.X R38, R53, UR21, RZ, P1, !PT ;  /* 0x0000001535267c10 */ /* 0x000fe20008ffe4ff */
[-C--:B------:R-:W-:Y:S01]  /*85b0*/  IMAD R61, R72, R92.reuse, RZ ;  /* 0x0000005c483d7224 */ /* 0x080fe200078e02ff */
[----:B------:R-:W-:Y:S01]  /*85c0*/  R2UR UR18, R60 ;  /* 0x000000003c1272ca */ /* 0x000fe200000e0000 */
[-C--:B------:R-:W-:Y:S01]  /*85d0*/  IMAD R60, R71, R92.reuse, RZ ;  /* 0x0000005c473c7224 */ /* 0x080fe200078e02ff */
[----:B------:R-:W-:Y:S01]  /*85e0*/  IADD3 R30, P1, R30, UR20, RZ ;  /* 0x000000141e1e7c10 */ /* 0x000fe2000ff3e0ff */
[-C--:B------:R-:W-:Y:S01]  /*85f0*/  IMAD R74, R214, R92.reuse, RZ ;  /* 0x0000005cd64a7224 */ /* 0x080fe200078e02ff */
[----:B------:R-:W-:Y:S01]  /*8600*/  LOP3.LUT R81, R3, 0x6a, RZ, 0xfc, !PT ;  /* 0x0000006a03517812 */ /* 0x000fe200078efcff */
[-C--:B------:R-:W-:Y:S01]  /*8610*/  IMAD R75, R215, R92.reuse, RZ ;  /* 0x0000005cd74b7224 */ /* 0x080fe200078e02ff */
[----:B------:R-:W-:Y:S01]  /*8620*/  LOP3.LUT R80, R3, 0x64, RZ, 0xfc, !PT ;  /* 0x0000006403507812 */ /* 0x000fe200078efcff */
[----:B------:R-:W-:Y:S01]  /*8630*/  IMAD R76, R167, R92, RZ ;  /* 0x0000005ca74c7224 */ /* 0x000fe200078e02ff */
[----:B------:R-:W-:-:S02]  /*8640*/  LOP3.LUT R71, R3, 0x56, RZ, 0xfc, !PT ;  /* 0x0000005603477812 */ /* 0x000fc400078efcff */
[C---:B------:R-:W-:Y:S02]  /*8650*/  LOP3.LUT R72, R3.reuse, 0x54, RZ, 0xfc, !PT ;  /* 0x0000005403487812 */ /* 0x040fe400078efcff */
[C---:B------:R-:W-:Y:S02]  /*8660*/  LOP3.LUT R214, R3.reuse, 0x36, RZ, 0xfc, !PT ;  /* 0x0000003603d67812 */ /* 0x040fe400078efcff */
[C---:B------:R-:W-:Y:S02]  /*8670*/  LOP3.LUT R215, R3.reuse, 0x34, RZ, 0xfc, !PT ;  /* 0x0000003403d77812 */ /* 0x040fe400078efcff */
[----:B------:R-:W-:Y:S01]  /*8680*/  LOP3.LUT R167, R3, 0x32, RZ, 0xfc, !PT ;  /* 0x0000003203a77812 */ /* 0x000fe200078efcff */
[-C--:B------:R-:W-:Y:S01]  /*8690*/  IMAD R55, R81, R92.reuse, RZ ;  /* 0x0000005c51377224 */ /* 0x080fe200078e02ff */
[----:B------:R-:W-:Y:S02]  /*86a0*/  R2UR UR55, R30 ;  /* 0x000000001e3772ca */ /* 0x000fe400000e0000 */
[----:B------:R-:W-:Y:S01]  /*86b0*/  R2UR UR28, R58 ;  /* 0x000000003a1c72ca */ /* 0x000fe200000e0000 */
[-C--:B------:R-:W-:Y:S01]  /*86c0*/  IMAD R58, R80, R92.reuse, RZ ;  /* 0x0000005c503a7224 */ /* 0x080fe200078e02ff */
[----:B------:R-:W-:Y:S01]  /*86d0*/  R2UR UR7, R65 ;  /* 0x00000000410772ca */ /* 0x000fe200000e0000 */
[-C--:B------:R-:W-:Y:S01]  /*86e0*/  IMAD R65, R72, R92.reuse, RZ ;  /* 0x0000005c48417224 */ /* 0x080fe200078e02ff */
[----:B------:R-:W-:Y:S01]  /*86f0*/  R2UR UR8, R64 ;  /* 0x00000000400872ca */ /* 0x000fe200000e0000 */
[-C--:B------:R-:W-:Y:S01]  /*8700*/  IMAD R64, R71, R92.reuse, RZ ;  /* 0x0000005c47407224 */ /* 0x080fe200078e02ff */
[----:B------:R-:W-:Y:S01]  /*8710*/  R2UR UR9, R63 ;  /* 0x000000003f0972ca */ /* 0x000fe200000e0000 */
[-C--:B------:R-:W-:Y:S01]  /*8720*/  IMAD R63, R196, R92.reuse, RZ ;  /* 0x0000005cc43f7224 */ /* 0x080fe200078e02ff */
[----:B------:R-:W-:Y:S01]  /*8730*/  IADD3.X R30, R49, UR21, RZ, P6, !PT ;  /* 0x00000015311e7c10 */ /* 0x000fe2000b7fe4ff */
[-C--:B------:R-:W-:Y:S01]  /*8740*/  IMAD R49, R197, R92.reuse, RZ ;  /* 0x0000005cc5317224 */ /* 0x080fe200078e02ff */
[----:B------:R-:W-:Y:S01]  /*8750*/  LOP3.LUT R81, R3, 0x62, RZ, 0xfc, !PT ;  /* 0x0000006203517812 */ /* 0x000fe200078efcff */
[-C--:B------:R-:W-:Y:S01]  /*8760*/  IMAD R77, R225, R92.reuse, RZ ;  /* 0x0000005ce14d7224 */ /* 0x080fe200078e02ff */
[C---:B------:R-:W-:Y:S01]  /*8770*/  LOP3.LUT R197, R3.reuse, 0x70, RZ, 0xfc, !PT ;  /* 0x0000007003c57812 */ /* 0x040fe200078efcff */
        /* <DEDUP_REMOVED lines=9> */
[----:B------:R-:W-:Y:S02]  /*8810*/  LOP3.LUT R167, R3, 0x28, RZ, 0xfc, !PT ;  /* 0x0000002803a77812 */ /* 0x000fe400078efcff */
[----:B------:R-:W-:Y:S01]  /*8820*/  R2UR UR49, R27 ;  /* 0x000000001b3172ca */ /* 0x000fe200000e0000 */
[-C--:B------:R-:W-:Y:S01]  /*8830*/  IMAD R59, R81, R92.reuse, RZ ;  /* 0x0000005c513b7224 */ /* 0x080fe200078e02ff */
[----:B------:R-:W-:Y:S01]  /*8840*/  IADD3 R27, P0, R29, UR20, RZ ;  /* 0x000000141d1b7c10 */ /* 0x000fe2000ff1e0ff */
[-C--:B------:R-:W-:Y:S01]  /*8850*/  IMAD R53, R197, R92.reuse, RZ ;  /* 0x0000005cc5357224 */ /* 0x080fe200078e02ff */
[----:B------:R-:W-:Y:S01]  /*8860*/  R2UR UR13, R68 ;  /* 0x00000000440d72ca */ /* 0x000fe200000e0000 */
[-C--:B------:R-:W-:Y:S01]  /*8870*/  IMAD R68, R71, R92.reuse, RZ ;  /* 0x0000005c47447224 */ /* 0x080fe200078e02ff */
[----:B------:R-:W-:Y:S01]  /*8880*/  R2UR UR12, R67 ;  /* 0x00000000430c72ca */ /* 0x000fe200000e0000 */
[-C--:B------:R-:W-:Y:S01]  /*8890*/  IMAD R67, R196, R92.reuse, RZ ;  /* 0x0000005cc4437224 */ /* 0x080fe200078e02ff */
[----:B------:R-:W-:Y:S01]  /*88a0*/  IADD3.X R29, R39, UR21, RZ, P5, !PT ;  /* 0x00000015271d7c10 */ /* 0x000fe2000affe4ff */
[-C--:B------:R-:W-:Y:S01]  /*88b0*/  IMAD R69, R72, R92.reuse, RZ ;  /* 0x0000005c48457224 */ /* 0x080fe200078e02ff */
[----:B------:R-:W-:Y:S01]  /*88c0*/  IADD3 R32, P2, R32, UR20, RZ ;  /* 0x0000001420207c10 */ /* 0x000fe2000ff5e0ff */
        /* <DEDUP_REMOVED lines=12> */
[----:B------:R-:W-:Y:S02]  /*8990*/  IADD3 R34, P3, R34, UR20, RZ ;  /* 0x0000001422227c10 */ /* 0x000fe4000ff7e0ff */
[----:B------:R-:W-:-:S02]  /*89a0*/  R2UR UR46, R29 ;  /* 0x000000001d2e72ca */ /* 0x000fc400000e0000 */
[----:B------:R-:W-:Y:S01]  /*89b0*/  IADD3.X R29, R31, UR21, RZ, P1, !PT ;  /* 0x000000151f1d7c10 */ /* 0x000fe20008ffe4ff */
[-C--:B------:R-:W-:Y:S01]  /*89c0*/  IMAD R57, R197, R92.reuse, RZ ;  /* 0x0000005cc5397224 */ /* 0x080fe200078e02ff */
[----:B------:R-:W-:Y:S01]  /*89d0*/  R2UR UR53, R32 ;  /* 0x00000000203572ca */ /* 0x000fe200000e0000 */
[-C--:B------:R-:W-:Y:S01]  /*89e0*/  IMAD R71, R71, R92.reuse, RZ ;  /* 0x0000005c47477224 */ /* 0x080fe200078e02ff */
[----:B------:R-:W-:Y:S01]  /*89f0*/  R2UR UR44, R30 ;  /* 0x000000001e2c72ca */ /* 0x000fe200000e0000 */
[-C--:B------:R-:W-:Y:S01]  /*8a00*/  IMAD R72, R72, R92.reuse, RZ ;  /* 0x0000005c48487224 */ /* 0x080fe200078e02ff */
[----:B--2---:R-:W-:Y:S01]  /*8a10*/  LEA R142, P1, R23, R73, 0x3 ;  /* 0x00000049178e7211 */ /* 0x004fe200078218ff */
[-C--:B------:R-:W-:Y:S01]  /*8a20*/  IMAD R73, R196, R92.reuse, RZ ;  /* 0x0000005cc4497224 */ /* 0x080fe200078e02ff */
[----:B------:R-:W-:Y:S01]  /*8a30*/  IADD3.X R32, R35, UR21, RZ, P3, !PT ;  /* 0x0000001523207c10 */ /* 0x000fe20009ffe4ff */
[-C--:B------:R-:W-:Y:S01]  /*8a40*/  IMAD R85, R225, R92.reuse, RZ ;  /* 0x0000005ce1557224 */ /* 0x080fe200078e02ff */
[----:B------:R-:W-:Y:S01]  /*8a50*/  IADD3.X R30, R33, UR21, RZ, P2, !PT ;  /* 0x00000015211e7c10 */ /* 0x000fe200097fe4ff */
[-C--:B------:R-:W-:Y:S01]  /*8a60*/  IMAD R86, R214, R92.reuse, RZ ;  /* 0x0000005cd6567224 */ /* 0x080fe200078e02ff */
[----:B------:R-:W-:Y:S01]  /*8a70*/  IADD3 R93, P2, R93, UR20, RZ ;  /* 0x000000145d5d7c10 */ /* 0x000fe2000ff5e0ff */
[----:B------:R-:W-:-:S02]  /*8a80*/  IMAD R87, R215, R92, RZ ;  /* 0x0000005cd7577224 */ /* 0x000fc400078e02ff */
[-C--:B------:R-:W-:Y:S02]  /*8a90*/  IMAD R88, R167, R92.reuse, RZ ;  /* 0x0000005ca7587224 */ /* 0x080fe400078e02ff */
[-C--:B------:R-:W-:Y:S02]  /*8aa0*/  IMAD R89, R222, R92.reuse, RZ ;  /* 0x0000005cde597224 */ /* 0x080fe400078e02ff */
[-C--:B------:R-:W-:Y:S02]  /*8ab0*/  IMAD R90, R223, R92.reuse, RZ ;  /* 0x0000005cdf5a7224 */ /* 0x080fe400078e02ff */
[----:B------:R-:W-:Y:S01]  /*8ac0*/  IMAD R91, R185, R92, RZ ;  /* 0x0000005cb95b7224 */ /* 0x000fe200078e02ff */
[----:B------:R-:W-:Y:S02]  /*8ad0*/  IADD3 R92, P3, R26, UR20, RZ ;  /* 0x000000141a5c7c10 */ /* 0x000fe4000ff7e0ff */
[----:B------:R-:W-:Y:S02]  /*8ae0*/  R2UR UR57, R27 ;  /* 0x000000001b3972ca */ /* 0x000fe400000e0000 */
[----:B------:R-:W-:-:S02]  /*8af0*/  IADD3.X R27, R37, UR21, RZ, P4, !PT ;  /* 0x00000015251b7c10 */ /* 0x000fc4000a7fe4ff */
[----:B------:R-:W-:Y:S02]  /*8b00*/  IADD3.X R101, R101, UR21, RZ, P3, !PT ;  /* 0x0000001565657c10 */ /* 0x000fe40009ffe4ff */
[----:B------:R-:W-:Y:S02]  /*8b10*/  IADD3.X R103, R103, UR21, RZ, P2, !PT ;  /* 0x0000001567677c10 */ /* 0x000fe400097fe4ff */
[----:B------:R-:W-:Y:S02]  /*8b20*/  SHF.R.S32.HI R128, RZ, 0x1f, R23 ;  /* 0x0000001fff807819 */ /* 0x000fe40000011417 */
[----:B------:R-:W-:Y:S02]  /*8b30*/  IADD3 R94, P4, R94, UR20, RZ ;  /* 0x000000145e5e7c10 */ /* 0x000fe4000ff9e0ff */
[----:B------:R-:W-:Y:S02]  /*8b40*/  IADD3 R95, P6, R95, UR20, RZ ;  /* 0x000000145f5f7c10 */ /* 0x000fe4000ffde0ff */
[----:B------:R-:W-:-:S02]  /*8b50*/  IADD3 R96, P5, R96, UR20, RZ ;  /* 0x0000001460607c10 */ /* 0x000fc4000ffbe0ff */
[----:B------:R-:W-:Y:S02]  /*8b60*/  IADD3 R97, P3, R97, UR20, RZ ;  /* 0x0000001461617c10 */ /* 0x000fe4000ff7e0ff */
[----:B------:R-:W-:Y:S02]  /*8b70*/  IADD3 R99, P2, R99, UR20, RZ ;  /* 0x0000001463637c10 */ /* 0x000fe4000ff5e0ff */
[----:B------:R-:W-:Y:S02]  /*8b80*/  R2UR UR48, R27 ;  /* 0x000000001b3072ca */ /* 0x000fe400000e0000 */
[----:B------:R-:W-:Y:S02]  /*8b90*/  SHF.R.S32.HI R120, RZ, 0x1f, R13 ;  /* 0x0000001fff787819 */ /* 0x000fe4000001140d */
[----:B------:R-:W-:Y:S02]  /*8ba0*/  IADD3.X R27, R28, UR21, RZ, P0, !PT ;  /* 0x000000151c1b7c10 */ /* 0x000fe400087fe4ff */
[----:B------:R-:W-:-:S02]  /*8bb0*/  SHF.R.S32.HI R121, RZ, 0x1f, R12 ;  /* 0x0000001fff797819 */ /* 0x000fc4000001140c */
[----:B------:R-:W-:Y:S02]  /*8bc0*/  IADD3 R142, P0, R142, UR22, RZ ;  /* 0x000000168e8e7c10 */ /* 0x000fe4000ff1e0ff */
[----:B------:R-:W-:Y:S02]  /*8bd0*/  IADD3.X R105, R105, UR21, RZ, P4, !PT ;  /* 0x0000001569697c10 */ /* 0x000fe4000a7fe4ff */
[----:B------:R-:W-:Y:S02]  /*8be0*/  IADD3.X R107, R107, UR21, RZ, P6, !PT ;  /* 0x000000156b6b7c10 */ /* 0x000fe4000b7fe4ff */
[----:B------:R-:W-:Y:S02]  /*8bf0*/  IADD3.X R109, R109, UR21, RZ, P5, !PT ;  /* 0x000000156d6d7c10 */ /* 0x000fe4000affe4ff */
[----:B------:R-:W-:Y:S02]  /*8c00*/  IADD3.X R111, R111, UR21, RZ, P3, !PT ;  /* 0x000000156f6f7c10 */ /* 0x000fe40009ffe4ff */
[----:B------:R-:W-:-:S02]  /*8c10*/  IADD3.X R108, R108, UR21, RZ, P2, !PT ;  /* 0x000000156c6c7c10 */ /* 0x000fc400097fe4ff */
[----:B------:R-:W-:Y:S02]  /*8c20*/  LEA.HI.X R24, R23, R24, R128, 0x3, P1 ;  /* 0x0000001817187211 */ /* 0x000fe400008f1c80 */
[----:B------:R-:W-:Y:S02]  /*8c30*/  SHF.R.S32.HI R122, RZ, 0x1f, R11 ;  /* 0x0000001fff7a7819 */ /* 0x000fe4000001140b */
[----:B-----5:R-:W-:Y:S02]  /*8c40*/  SHF.R.S32.HI R129, RZ, 0x1f, R6 ;  /* 0x0000001fff817819 */ /* 0x020fe40000011406 */
[----:B------:R-:W-:Y:S01]  /*8c50*/  SHF.R.S32.HI R127, RZ, 0x7, R127 ;  /* 0x00000007ff7f7819 */ /* 0x000fe2000001147f */
[----:B------:R-:W-:Y:S01]  /*8c60*/  IMAD.SHL.U32 R117, R118, 0x4, RZ ;  /* 0x0000000476757824 */ /* 0x000fe200078e00ff */
[----:B------:R-:W-:Y:S02]  /*8c70*/  SHF.R.S32.HI R47, RZ, 0x1f, R234 ;  /* 0x0000001fff2f7819 */ /* 0x000fe400000114ea */
[----:B------:R-:W-:-:S02]  /*8c80*/  IADD3 R98, P4, R98, UR20, RZ ;  /* 0x0000001462627c10 */ /* 0x000fc4000ff9e0ff */
[----:B------:R-:W-:Y:S02]  /*8c90*/  IADD3 R100, P6, R100, UR20, RZ ;  /* 0x0000001464647c10 */ /* 0x000fe4000ffde0ff */
[----:B------:R-:W-:Y:S02]  /*8ca0*/  IADD3 R102, P5, R102, UR20, RZ ;  /* 0x0000001466667c10 */ /* 0x000fe4000ffbe0ff */
[----:B------:R-:W-:Y:S02]  /*8cb0*/  IADD3 R104, P3, R104, UR20, RZ ;  /* 0x0000001468687c10 */ /* 0x000fe4000ff7e0ff */
[----:B------:R-:W-:Y:S02]  /*8cc0*/  IADD3 R106, P2, R106, UR20, RZ ;  /* 0x000000146a6a7c10 */ /* 0x000fe4000ff5e0ff */
[----:B------:R-:W-:Y:S02]  /*8cd0*/  SHF.R.S32.HI R133, RZ, 0x1f, R14 ;  /* 0x0000001fff857819 */ /* 0x000fe4000001140e */
[----:B------:R-:W-:-:S02]  /*8ce0*/  SHF.R.S32.HI R123, RZ, 0x1f, R10 ;  /* 0x0000001fff7b7819 */ /* 0x000fc4000001140a */
[----:B------:R-:W-:Y:S02]  /*8cf0*/  SHF.R.S32.HI R124, RZ, 0x1f, R9 ;  /* 0x0000001fff7c7819 */ /* 0x000fe40000011409 */
[----:B------:R-:W-:Y:S02]  /*8d00*/  SHF.R.S32.HI R125, RZ, 0x1f, R8 ;  /* 0x0000001fff7d7819 */ /* 0x000fe40000011408 */
[----:B------:R-:W-:Y:S02]  /*8d10*/  SHF.R.S32.HI R126, RZ, 0x1f, R7 ;  /* 0x0000001fff7e7819 */ /* 0x000fe40000011407 */
[----:B------:R-:W-:Y:S02]  /*8d20*/  SHF.R.S32.HI R130, RZ, 0x1f, R5 ;  /* 0x0000001fff827819 */ /* 0x000fe40000011405 */
[----:B------:R-:W-:Y:S02]  /*8d30*/  SHF.R.S32.HI R131, RZ, 0x1f, R4 ;  /* 0x0000001fff837819 */ /* 0x000fe40000011404 */
[----:B------:R-:W-:-:S02]  /*8d40*/  SHF.L.U64.HI R116, R118, 0x2, R25 ;  /* 0x0000000276747819 */ /* 0x000fc40000010219 */
[----:B------:R-:W-:Y:S02]  /*8d50*/  SHF.L.U64.HI R119, R13, 0x2, R120 ;  /* 0x000000020d777819 */ /* 0x000fe40000010278 */
[----:B------:R-:W-:Y:S02]  /*8d60*/  SHF.L.U64.HI R118, R23, 0x2, R128 ;  /* 0x0000000217767819 */ /* 0x000fe40000010280 */
[----:B------:R-:W-:Y:S01]  /*8d70*/  SHF.L.U64.HI R120, R12, 0x2, R121 ;  /* 0x000000020c787819 */ /* 0x000fe20000010279 */
[----:B------:R-:W-:Y:S01]  /*8d80*/  VIADD R141, R127, 0xfffffffe ;  /* 0xfffffffe7f8d7836 */ /* 0x000fe20000000000 */
[----:B------:R-:W-:Y:S02]  /*8d90*/  R2UR UR51, R34 ;  /* 0x00000000223372ca */ /* 0x000fe400000e0000 */
[----:B------:R-:W-:Y:S02]  /*8da0*/  CS2R R34, SRZ ;  /* 0x0000000000227805 */ /* 0x000fe4000001ff00 */
[----:B------:R-:W-:-:S02]  /*8db0*/  R2UR UR40, R38 ;  /* 0x00000000262872ca */ /* 0x000fc400000e0000 */
[----:B------:R-:W-:Y:S02]  /*8dc0*/  CS2R R38, SRZ ;  /* 0x0000000000267805 */ /* 0x000fe4000001ff00 */
[----:B------:R-:W-:Y:S02]  /*8dd0*/  R2UR UR42, R36 ;  /* 0x00000000242a72ca */ /* 0x000fe400000e0000 */
[----:B------:R-:W-:Y:S02]  /*8de0*/  CS2R R36, SRZ ;  /* 0x0000000000247805 */ /* 0x000fe4000001ff00 */
        /* <DEDUP_REMOVED lines=8> */
[----:B------:R-:W-:-:S02]  /*8e70*/  IADD3.X R143, R24, UR23, RZ, P0, !PT ;  /* 0x00000017188f7c10 */ /* 0x000fc400087fe4ff */
[----:B------:R-:W-:Y:S02]  /*8e80*/  CS2R R24, SRZ ;  /* 0x0000000000187805 */ /* 0x000fe4000001ff00 */
[----:B------:R-:W-:Y:S02]  /*8e90*/  SHF.L.U64.HI R121, R11, 0x2, R122 ;  /* 0x000000020b797819 */ /* 0x000fe4000001027a */
[----:B------:R-:W-:Y:S02]  /*8ea0*/  SHF.L.U64.HI R128, R6, 0x2, R129 ;  /* 0x0000000206807819 */ /* 0x000fe40000010281 */
[----:B------:R-:W-:Y:S02]  /*8eb0*/  SHF.L.U64.HI R47, R234, 0x2, R47 ;  /* 0x00000002ea2f7819 */ /* 0x000fe4000001022f */
[----:B------:R-:W-:Y:S02]  /*8ec0*/  IADD3.X R110, R110, UR21, RZ, P4, !PT ;  /* 0x000000156e6e7c10 */ /* 0x000fe4000a7fe4ff */
[----:B------:R-:W-:-:S02]  /*8ed0*/  IADD3.X R112, R112, UR21, RZ, P6, !PT ;  /* 0x0000001570707c10 */ /* 0x000fc4000b7fe4ff */
[----:B------:R-:W-:Y:S02]  /*8ee0*/  IADD3.X R113, R113, UR21, RZ, P5, !PT ;  /* 0x0000001571717c10 */ /* 0x000fe4000affe4ff */
[----:B------:R-:W-:Y:S02]  /*8ef0*/  IADD3.X R114, R114, UR21, RZ, P3, !PT ;  /* 0x0000001572727c10 */ /* 0x000fe40009ffe4ff */
[----:B------:R-:W-:Y:S02]  /*8f00*/  IADD3.X R115, R115, UR21, RZ, P2, !PT ;  /* 0x0000001573737c10 */ /* 0x000fe400097fe4ff */
[----:B------:R-:W-:Y:S02]  /*8f10*/  SHF.L.U64.HI R122, R14, 0x2, R133 ;  /* 0x000000020e7a7819 */ /* 0x000fe40000010285 */
[----:B------:R-:W-:Y:S02]  /*8f20*/  SHF.L.U64.HI R123, R10, 0x2, R123 ;  /* 0x000000020a7b7819 */ /* 0x000fe4000001027b */
[----:B------:R-:W-:-:S02]  /*8f30*/  SHF.L.U64.HI R124, R9, 0x2, R124 ;  /* 0x00000002097c7819 */ /* 0x000fc4000001027c */
[----:B------:R-:W-:Y:S02]  /*8f40*/  SHF.L.U64.HI R125, R8, 0x2, R125 ;  /* 0x00000002087d7819 */ /* 0x000fe4000001027d */
[----:B------:R-:W-:Y:S02]  /*8f50*/  SHF.L.U64.HI R126, R7, 0x2, R126 ;  /* 0x00000002077e7819 */ /* 0x000fe4000001027e */
[----:B------:R-:W-:Y:S02]  /*8f60*/  SHF.L.U64.HI R129, R5, 0x2, R130 ;  /* 0x0000000205817819 */ /* 0x000fe40000010282 */
[----:B------:R-:W-:Y:S01]  /*8f70*/  SHF.L.U64.HI R138, R4, 0x2, R131 ;  /* 0x00000002048a7819 */ /* 0x000fe20000010283 */
[----:B------:R-:W-:Y:S01]  /*8f80*/  UIADD3 UR11, UR11, -0x100, URZ ;  /* 0xffffff000b0b7890 */ /* 0x000fe2000fffe03f */
[----:B------:R-:W-:Y:S01]  /*8f90*/  UMOV UR59, 0x1 ;  /* 0x00000001003b7882 */ /* 0x000fe20000000000 */
[----:B------:R-:W-:Y:S01]  /*8fa0*/  UMOV UR14, 0xffffffff ;  /* 0xffffffff000e7882 */ /* 0x000fe20000000000 */
[----:B------:R-:W-:-:S09]  /*8fb0*/  UMOV UR4, URZ ;  /* 0x0000003f00047c82 */ /* 0x000fd20008000000 */
.L_x_1:
[----:B------:R-:W-:Y:S01]  /*8fc0*/  UIADD3 UR14, UR14, 0x1, URZ ;  /* 0x000000010e0e7890 */ /* 0x000fe2000fffe03f */
[----:B------:R-:W-:-:S04]  /*8fd0*/  DEPBAR.LE SB0, 0x2 ;  /* 0x000080800000791a */ /* 0x000fc80000000000 */
[----:B------:R-:W-:Y:S01]  /*8fe0*/  BAR.SYNC.DEFER_BLOCKING 0x0 ;  /* 0x0000000000007b1d */ /* 0x000fe20000010000 */
[----:B------:R-:W-:Y:S01]  /*8ff0*/  UISETP.GT.AND UP0, UPT, UR14, 0x2, UPT ;  /* 0x000000020e00788c */ /* 0x000fe2000bf04270 */
[C---:B---3--:R-:W-:Y:S01]  /*9000*/  LOP3.LUT R130, R3.reuse, 0x2, RZ, 0xfc, !PT ;  /* 0x0000000203827812 */ /* 0x048fe200078efcff */
[----:B------:R-:W-:Y:S01]  /*9010*/  UIADD3 UR59, UR59, 0x1, URZ ;  /* 0x000000013b3b7890 */ /* 0x000fe2000fffe03f */
[----:B------:R-:W-:Y:S01]  /*9020*/  ISETP.GE.AND P1, PT, R3, UR11, PT ;  /* 0x0000000b03007c0c */ /* 0x000fe2000bf26270 */
[----:B------:R-:W-:Y:S01]  /*9030*/  USEL UR14, UR14, URZ, !UP0 ;  /* 0x0000003f0e0e7287 */ /* 0x000fe2000c000000 */
[----:B------:R-:W-:Y:S01]  /*9040*/  ISETP.GE.AND P2, PT, R130, UR11, PT ;  /* 0x0000000b82007c0c */ /* 0x000fe2000bf46270 */
[----:B------:R-:W-:Y:S01]  /*9050*/  UMOV UR23, 0x40000040 ;  /* 0x4000004000177882 */ /* 0x000fe20000000000 */
[----:B------:R-:W-:Y:S01]  /*9060*/  ISETP.LE.AND P0, PT, R141, UR4, PT ;  /* 0x000000048d007c0c */ /* 0x000fe2000bf03270 */
[----:B------:R-:W-:Y:S01]  /*9070*/  ULEA UR21, UR14, UR5, 0xe ;  /* 0x000000050e157291 */ /* 0x000fe2000f8e703f */
[----:B------:R-:W-:Y:S01]  /*9080*/  SEL R130, RZ, 0x4, P1 ;  /* 0x00000004ff827807 */ /* 0x000fe20000800000 */
[----:B------:R-:W-:Y:S01]  /*9090*/  ULEA UR20, UR14, UR5, 0xf ;  /* 0x000000050e147291 */ /* 0x000fe2000f8e783f */
[C---:B------:R-:W-:Y:S01]  /*90a0*/  LOP3.LUT R133, R3.reuse, 0x20, RZ, 0xfc, !PT ;  /* 0x0000002003857812 */ /* 0x040fe200078efcff */
[----:B------:R-:W-:Y:S01]  /*90b0*/  UIADD3 UR21, UR21, 0x18000, URZ ;  /* 0x0001800015157890 */ /* 0x000fe2000fffe03f */
[----:B------:R-:W-:Y:S01]  /*90c0*/  SEL R130, R130, RZ, !P0 ;  /* 0x000000ff82827207 */ /* 0x000fe20004000000 */
[----:B------:R-:W-:Y:S01]  /*90d0*/  USHF.R.U32.HI UR20, URZ, 0x4, UR20 ;  /* 0x000000043f147899 */ /* 0x000fe20008011614 */
[----:B------:R-:W-:Y:S01]  /*90e0*/  SEL R131, RZ, 0x4, P2 ;  /* 0x00000004ff837807 */ /* 0x000fe20001000000 */
[----:B------:R-:W-:Y:S01]  /*90f0*/  USHF.R.U32.HI UR21, URZ, 0x4, UR21 ;  /* 0x000000043f157899 */ /* 0x000fe20008011615 */
[----:B------:R-:W-:Y:S01]  /*9100*/  ISETP.NE.U32.AND P2, PT, R130, RZ, PT ;  /* 0x000000ff8200720c */ /* 0x000fe20003f45070 */
[----:B------:R-:W-:Y:S01]  /*9110*/  USGXT.U32 UR20, UR20, 0xe ;  /* 0x0000000e1414789a */ /* 0x000fe20008000000 */
[----:B------:R-:W-:Y:S01]  /*9120*/  LOP3.LUT R132, R3, 0x22, RZ, 0xfc, !PT ;  /* 0x0000002203847812 */ /* 0x000fe200078efcff */
[----:B------:R-:W-:Y:S01]  /*9130*/  USGXT.U32 UR22, UR21, 0xe ;  /* 0x0000000e1516789a */ /* 0x000fe20008000000 */
[----:B------:R-:W-:Y:S01]  /*9140*/  ISETP.GE.AND P1, PT, R133, UR11, PT ;  /* 0x0000000b85007c0c */ /* 0x000fe2000bf26270 */
[----:B------:R-:W-:Y:S01]  /*9150*/  IMAD.MOV.U32 R130, RZ, RZ, R142 ;  /* 0x000000ffff827224 */ /* 0x000fe200078e008e */
[----:B------:R-:W-:Y:S01]  /*9160*/  WARPGROUP.ARRIVE ;  /* 0x00000000000079c5 */ /* 0x000fe20000000000 */
[----:B------:R-:W-:Y:S01]  /*9170*/  UMOV UR21, 0x40000040 ;  /* 0x4000004000157882 */ /* 0x000fe20000000000 */
[----:B------:R-:W-:Y:S01]  /*9180*/  SEL R131, R131, RZ, !P0 ;  /* 0x000000ff83837207 */ /* 0x000fe20004000000 */
[----:B------:R-:W-:Y:S01]  /*9190*/  UIADD3 UR4, UR4, 0x1, URZ ;  /* 0x0000000104047890 */ /* 0x000fe2000fffe03f */
[----:B------:R-:W-:-:S02]  /*91a0*/  ISETP.GE.AND P4, PT, R132, UR11, PT ;  /* 0x0000000b84007c0c */ /* 0x000fc4000bf86270 */
[----:B------:R-:W-:Y:S01]  /*91b0*/  HGMMA.64x32x8.F32.TF32 R24, gdesc[UR20], R24 ;  /* 0x04600000141879f0 */ /* 0x000fe20008702818 */
[----:B------:R-:W-:Y:S01]  /*91c0*/  UIADD3 UR23, UP0, UR20, 0x2, URZ ;  /* 0x0000000214177890 */ /* 0x000fe2000ff1e03f */
[----:B------:R-:W-:Y:S01]  /*91d0*/  SEL R133, RZ, 0x4, P1 ;  /* 0x00000004ff857807 */ /* 0x000fe20000800000 */
[----:B------:R-:W-:Y:S01]  /*91e0*/  UIADD3 UR22, UP1, UR22, 0x2, URZ ;  /* 0x0000000216167890 */ /* 0x000fe2000ff3e03f */
[----:B------:R-:W-:Y:S01]  /*91f0*/  ISETP.NE.U32.AND P3, PT, R131, RZ, PT ;  /* 0x000000ff8300720c */ /* 0x000fe20003f65070 */
[----:B------:R-:W-:Y:S01]  /*9200*/  UMOV UR20, URZ ;  /* 0x0000003f00147c82 */ /* 0x000fe20008000000 */
[----:B------:R-:W-:Y:S01]  /*9210*/  UMOV UR21, URZ ;  /* 0x0000003f00157c82 */ /* 0x000fe20008000000 */
[----:B------:R-:W-:Y:S01]  /*9220*/  UIADD3.X UR24, UR20, 0x40000040, URZ, UP0, !UPT ;  /* 0x4000004014187890 */ /* 0x000fe200087fe43f */
[----:B------:R-:W-:Y:S01]  /*9230*/  LEA R132, P1, R4, R130, 0x2 ;  /* 0x0000008204847211 */ /* 0x000fe200078210ff */
[----:B------:R-:W-:Y:S01]  /*9240*/  UIADD3.X UR25, UR21, 0x40000040, URZ, UP1, !UPT ;  /* 0x4000004015197890 */ /* 0x000fe20008ffe43f */
[----:B------:R-:W-:Y:S01]  /*9250*/  IMAD.MOV.U32 R131, RZ, RZ, R143 ;  /* 0x000000ffff837224 */ /* 0x000fe200078e008f */
[----:B------:R-:W-:Y:S01]  /*9260*/  UMOV UR20, UR23 ;  /* 0x0000001700147c82 */ /* 0x000fe20008000000 */
[----:B------:R-:W-:Y:S01]  /*9270*/  UISETP.GT.AND UP0, UPT, UR59, 0x2, UPT ;  /* 0x000000023b00788c */ /* 0x000fe2000bf04270 */
[----:B------:R-:W-:Y:S01]  /*9280*/  LOP3.LUT R136, R3, 0x40, RZ, 0xfc, !PT ;  /* 0x0000004003887812 */ /* 0x000fe200078efcff */
[----:B------:R-:W-:Y:S01]  /*9290*/  UMOV UR21, UR24 ;  /* 0x0000001800157c82 */ /* 0x000fe20008000000 */
[----:B------:R-:W-:Y:S01]  /*92a0*/  SEL R134, R133, RZ, !P0 ;  /* 0x000000ff85867207 */ /* 0x000fe20004000000 */
[----:B------:R-:W-:Y:S01]  /*92b0*/  UMOV UR23, UR25 ;  /* 0x0000001900177c82 */ /* 0x000fe20008000000 */
[----:B------:R-:W-:Y:S01]  /*92c0*/  UIADD3.64 UR24, UR20, 0x2, URZ ;  /* 0x0000000214187897 */ /* 0x000fe2000fffe03f */
[----:B------:R-:W-:Y:S01]  /*92d0*/  IMAD.X R133, R131, 0x1, R138, P1 ;  /* 0x0000000183857824 */ /* 0x000fe200008e068a */
[----:B------:R-:W-:Y:S01]  /*92e0*/  UIADD3.64 UR26, UR22, 0x2, URZ ;  /* 0x00000002161a7897 */ /* 0x000fe2000fffe03f */
[----:B------:R-:W-:Y:S01]  /*92f0*/  SEL R135, RZ, 0x4, P4 ;  /* 0x00000004ff877807 */ /* 0x000fe20002000000 */
[----:B------:R-:W-:Y:S01]  /*9300*/  USEL UR59, UR59, URZ, !UP0 ;  /* 0x0000003f3b3b7287 */ /* 0x000fe2000c000000 */
[----:B------:R-:W-:-:S02]  /*9310*/  ISETP.GE.AND P5, PT, R136, UR11, PT ;  /* 0x0000000b88007c0c */ /* 0x000fc4000bfa6270 */
[C---:B------:R-:W-:Y:S02]  /*9320*/  LOP3.LUT R147, R3.reuse, 0x42, RZ, 0xfc, !PT ;  /* 0x0000004203937812 */ /* 0x040fe400078efcff */
[----:B------:R-:W-:Y:S02]  /*9330*/  LOP3.LUT R136, R3, 0x60, RZ, 0xfc, !PT ;  /* 0x0000006003887812 */ /* 0x000fe400078efcff */
[----:B------:R-:W-:Y:S02]  /*9340*/  SEL R135, R135, RZ, !P0 ;  /* 0x000000ff87877207 */ /* 0x000fe40004000000 */
[----:B------:R-:W-:Y:S02]  /*9350*/  ISETP.NE.U32.AND P1, PT, R134, RZ, PT ;  /* 0x000000ff8600720c */ /* 0x000fe40003f25070 */
[----:B------:R-:W-:Y:S02]  /*9360*/  SEL R134, RZ, 0x4, P5 ;  /* 0x00000004ff867807 */ /* 0x000fe40002800000 */
[----:B------:R-:W-:-:S02]  /*9370*/  ISETP.GE.AND P6, PT, R136, UR11, PT ;  /* 0x0000000b88007c0c */ /* 0x000fc4000bfc6270 */
[----:B------:R-:W-:Y:S02]  /*9380*/  ISETP.NE.U32.AND P4, PT, R135, RZ, PT ;  /* 0x000000ff8700720c */ /* 0x000fe40003f85070 */
[C---:B------:R-:W-:Y:S02]  /*9390*/  LOP3.LUT R136, R3.reuse, 0x62, RZ, 0xfc, !PT ;  /* 0x0000006203887812 */ /* 0x040fe400078efcff */
[----:B------:R-:W-:Y:S02]  /*93a0*/  SEL R134, R134, RZ, !P0 ;  /* 0x000000ff86867207 */ /* 0x000fe40004000000 */
[----:B------:R-:W-:Y:S02]  /*93b0*/  SEL R142, RZ, 0x4, P6 ;  /* 0x00000004ff8e7807 */ /* 0x000fe40003000000 */
[----:B------:R-:W-:Y:S02]  /*93c0*/  LOP3.LUT R148, R3, 0x4, RZ, 0xfc, !PT ;  /* 0x0000000403947812 */ /* 0x000fe400078efcff */
[----:B------:R-:W-:-:S02]  /*93d0*/  SEL R142, R142, RZ, !P0 ;  /* 0x000000ff8e8e7207 */ /* 0x000fc40004000000 */
[C---:B------:R-:W-:Y:S02]  /*93e0*/  LOP3.LUT R143, R3.reuse, 0x24, RZ, 0xfc, !PT ;  /* 0x00000024038f7812 */ /* 0x040fe400078efcff */
[----:B------:R-:W-:Y:S01]  /*93f0*/  LOP3.LUT R149, R3, 0x4a, RZ, 0xfc, !PT ;  /* 0x0000004a03957812 */ /* 0x000fe200078efcff */
[----:B------:R-:W-:Y:S04]  /*9400*/  HGMMA.64x32x8.F32.TF32 R24, gdesc[UR20], R24 ;  /* 0x04600000141879f0 */ /* 0x000fe80008702818 */
[----:B------:R-:W-:Y:S01]  /*9410*/  HGMMA.64x32x8.F32.TF32 R24, gdesc[UR24], R24 ;  /* 0x04600000181879f0 */ /* 0x000fe20008702818 */
[----:B------:R-:W-:Y:S02]  /*9420*/  UIADD3.64 UR24, UR20, 0x4, URZ ;  /* 0x0000000414187897 */ /* 0x000fe4000fffe03f */
[----:B------:R-:W-:-:S09]  /*9430*/  UIADD3.64 UR26, UR22, 0x4, URZ ;  /* 0x00000004161a7897 */ /* 0x000fd2000fffe03f */
        /* <DEDUP_REMOVED lines=32> */
[----:B------:R-:W-:Y:S02]  /*9640*/  UIADD3.64 UR26, UR22, 0x302, URZ ;  /* 0x00000302161a7897 */ /* 0x000fe4000fffe03f */
[----:B------:R-:W-:Y:S02]  /*9650*/  UIADD3.64 UR20, UR20, 0x604, URZ ;  /* 0x0000060414147897 */ /* 0x000fe4000fffe03f */
[----:B------:R-:W-:-:S05]  /*9660*/  UIADD3.64 UR22, UR22, 0x304, URZ ;  /* 0x0000030416167897 */ /* 0x000fca000fffe03f */
[----:B------:R-:W-:Y:S04]  /*9670*/  HGMMA.64x32x8.F32.TF32 R24, gdesc[UR24], R24 ;  /* 0x04600000181879f0 */ /* 0x000fe80008702818 */
[----:B------:R-:W-:Y:S01]  /*9680*/  HGMMA.64x32x8.F32.TF32 R24, gdesc[UR20], R24, gsb0 ;  /* 0x04600000141879f0 */ /* 0x000fe20008002818 */
[----:B------:R-:W-:Y:S01]  /*9690*/  ULEA UR20, UR59, UR5, 0xf ;  /* 0x000000053b147291 */ /* 0x000fe2000f8e783f */
[----:B------:R-:W-:Y:S02]  /*96a0*/  R2UR UR21, R117 ;  /* 0x00000000751572ca */ /* 0x000fe400000e0000 */
[----:B------:R-:W-:-:S03]  /*96b0*/  R2UR UR22, R116 ;  /* 0x00000000741672ca */ /* 0x000fc600000e0000 */
[----:B------:R-:W-:Y:S01]  /*96c0*/  VIADD R137, R2, UR20 ;  /* 0x0000001402897c36 */ /* 0x000fe20008000000 */
[----:B------:R-:W-:Y:S02]  /*96d0*/  WARPGROUP.DEPBAR.LE gsb0, 0x1 ;  /* 0x00008000000079c5 */ /* 0x000fe40000010100 */
[----:B------:R-:W-:Y:S06]  /*96e0*/  BAR.SYNC.DEFER_BLOCKING 0x0 ;  /* 0x0000000000007b1d */ /* 0x000fec0000010000 */
[----:B------:R-:W-:Y:S01]  /*96f0*/  @!PT LDS RZ, [RZ] ;  /* 0x00000000fffff984 */ /* 0x000fe20000000800 */
[----:B------:R-:W-:Y:S01]  /*9700*/  @!PT LDS RZ, [RZ] ;  /* 0x00000000fffff984 */ /* 0x000fe20000000800 */
[----:B------:R-:W-:Y:S01]  /*9710*/  @!PT LDS RZ, [RZ] ;  /* 0x00000000fffff984 */ /* 0x000fe20000000800 */
[----:B------:R1:W-:Y:S01]  /*9720*/  LDGSTS.E [R137], desc[UR16][R132.64], P2 ;  /* 0x0000000084897fae */ /* 0x0003e20009121850 */
[----:B------:R-:W-:-:S02]  /*9730*/  ISETP.GE.AND P2, PT, R147, UR11, PT ;  /* 0x0000000b93007c0c */ /* 0x000fc4000bf46270 */
[----:B------:R-:W-:Y:S02]  /*9740*/  LOP3.LUT R147, R3, 0x6, RZ, 0xfc, !PT ;  /* 0x0000000603937812 */ /* 0x000fe400078efcff */
[----:B------:R-:W-:Y:S02]  /*9750*/  SEL R135, RZ, 0x4, P2 ;  /* 0x00000004ff877807 */ /* 0x000fe40001000000 */
[----:B------:R-:W-:Y:S02]  /*9760*/  ISETP.NE.U32.AND P2, PT, R134, RZ, PT ;  /* 0x000000ff8600720c */ /* 0x000fe40003f45070 */
[----:B------:R-:W-:Y:S02]  /*9770*/  ISETP.GE.AND P6, PT, R147, UR11, PT ;  /* 0x0000000b93007c0c */ /* 0x000fe4000bfc6270 */
[----:B------:R-:W-:Y:S02]  /*9780*/  LOP3.LUT R147, R3, 0x44, RZ, 0xfc, !PT ;  /* 0x0000004403937812 */ /* 0x000fe400078efcff */
[----:B-1----:R-:W-:-:S05]  /*9790*/  LEA R132, P5, R5, R130, 0x2 ;  /* 0x0000008205847211 */ /* 0x002fca00078a10ff */
[----:B------:R-:W-:Y:S01]  /*97a0*/  IMAD.X R133, R131, 0x1, R129, P5 ;  /* 0x0000000183857824 */ /* 0x000fe200028e0681 */
[----:B------:R-:W-:Y:S02]  /*97b0*/  ISETP.GE.AND P5, PT, R136, UR11, PT ;  /* 0x0000000b88007c0c */ /* 0x000fe4000bfa6270 */
[----:B------:R-:W-:Y:S01]  /*97c0*/  SEL R136, R135, RZ, !P0 ;  /* 0x000000ff87887207 */ /* 0x000fe20004000000 */
[----:B------:R-:W-:Y:S01]  /*97d0*/  IMAD.WIDE R134, R88, 0x4, R130 ;  /* 0x0000000458867825 */ /* 0x000fe200078e0282 */
[----:B------:R1:W-:Y:S02]  /*97e0*/  LDGSTS.E [R137+0x8], desc[UR16][R132.64], P3 ;  /* 0x0000800084897fae */ /* 0x0003e40009921850 */
[----:B------:R-:W-:Y:S02]  /*97f0*/  ISETP.NE.U32.AND P3, PT, R136, RZ, PT ;  /* 0x000000ff8800720c */ /* 0x000fe40003f65070 */
[----:B------:R-:W-:Y:S01]  /*9800*/  SEL R136, RZ, 0x4, P5 ;  /* 0x00000004ff887807 */ /* 0x000fe20002800000 */
[----:B------:R2:W-:Y:S01]  /*9810*/  LDGSTS.E [R137+0x2000], desc[UR16][R134.64], P1 ;  /* 0x0200000086897fae */ /* 0x0005e20008921850 */
[----:B------:R-:W-:-:S02]  /*9820*/  ISETP.GE.AND P5, PT, R148, UR11, PT ;  /* 0x0000000b94007c0c */ /* 0x000fc4000bfa6270 */
[----:B------:R-:W-:Y:S02]  /*9830*/  ISETP.NE.U32.AND P1, PT, R142, RZ, PT ;  /* 0x000000ff8e00720c */ /* 0x000fe40003f25070 */
[----:B------:R-:W-:Y:S01]  /*9840*/  SEL R136, R136, RZ, !P0 ;  /* 0x000000ff88887207 */ /* 0x000fe20004000000 */
[--C-:B-1----:R-:W-:Y:S01]  /*9850*/  IMAD.WIDE R132, R87, 0x4, R130.reuse ;  /* 0x0000000457847825 */ /* 0x102fe200078e0282 */
[----:B------:R-:W-:Y:S02]  /*9860*/  SEL R142, RZ, 0x4, P5 ;  /* 0x00000004ff8e7807 */ /* 0x000fe40002800000 */
[----:B------:R-:W-:Y:S01]  /*9870*/  ISETP.NE.U32.AND P5, PT, R136, RZ, PT ;  /* 0x000000ff8800720c */ /* 0x000fe20003fa5070 */
[----:B--2---:R-:W-:Y:S01]  /*9880*/  IMAD.WIDE R134, R74, 0x4, R130 ;  /* 0x000000044a867825 */ /* 0x004fe200078e0282 */
[----:B------:R-:W-:Y:S01]  /*9890*/  SEL R136, RZ, 0x4, P6 ;  /* 0x00000004ff887807 */ /* 0x000fe20003000000 */
[----:B------:R1:W-:Y:S01]  /*98a0*/  LDGSTS.E [R137+0x2008], desc[UR16][R132.64], P4 ;  /* 0x0200800084897fae */ /* 0x0003e2000a121850 */
[----:B------:R-:W-:-:S02]  /*98b0*/  SEL R142, R142, RZ, !P0 ;  /* 0x000000ff8e8e7207 */ /* 0x000fc40004000000 */
[----:B------:R-:W-:Y:S01]  /*98c0*/  ISETP.GE.AND P6, PT, R143, UR11, PT ;  /* 0x0000000b8f007c0c */ /* 0x000fe2000bfc6270 */
[----:B------:R2:W-:Y:S01]  /*98d0*/  LDGSTS.E [R137+0x4000], desc[UR16][R134.64], P2 ;  /* 0x0400000086897fae */ /* 0x0005e20009121850 */
[----:B------:R-:W-:Y:S02]  /*98e0*/  LOP3.LUT R143, R3, 0x26, RZ, 0xfc, !PT ;  /* 0x00000026038f7812 */ /* 0x000fe400078efcff */
[----:B------:R-:W-:Y:S02]  /*98f0*/  ISETP.NE.U32.AND P4, PT, R142, RZ, PT ;  /* 0x000000ff8e00720c */ /* 0x000fe40003f85070 */
[----:B------:R-:W-:Y:S02]  /*9900*/  SEL R136, R136, RZ, !P0 ;  /* 0x000000ff88887207 */ /* 0x000fe40004000000 */
[----:B------:R-:W-:Y:S01]  /*9910*/  SEL R142, RZ, 0x4, P6 ;  /* 0x00000004ff8e7807 */ /* 0x000fe20003000000 */
[----:B-1----:R-:W-:Y:S01]  /*9920*/  IMAD.WIDE R132, R60, 0x4, R130 ;  /* 0x000000043c847825 */ /* 0x002fe200078e0282 */
[----:B------:R-:W-:-:S02]  /*9930*/  ISETP.GE.AND P6, PT, R143, UR11, PT ;  /* 0x0000000b8f007c0c */ /* 0x000fc4000bfc6270 */
[----:B------:R-:W-:Y:S01]  /*9940*/  ISETP.NE.U32.AND P2, PT, R136, RZ, PT ;  /* 0x000000ff8800720c */ /* 0x000fe20003f45070 */
[----:B--2---:R-:W-:Y:S01]  /*9950*/  IMAD.WIDE R134, R73, 0x4, R130 ;  /* 0x0000000449867825 */ /* 0x004fe200078e0282 */
[----:B------:R-:W-:Y:S02]  /*9960*/  SEL R136, RZ, 0x4, P6 ;  /* 0x00000004ff887807 */ /* 0x000fe40003000000 */
[----:B------:R-:W-:Y:S02]  /*9970*/  LOP3.LUT R143, R2, 0x10, RZ, 0x3c, !PT ;  /* 0x00000010028f7812 */ /* 0x000fe400078e3cff */
[----:B------:R1:W-:Y:S01]  /*9980*/  LDGSTS.E [R137+0x4008], desc[UR16][R134.64], P3 ;  /* 0x0400800086897fae */ /* 0x0003e20009921850 */
[----:B------:R-:W-:Y:S02]  /*9990*/  SEL R136, R136, RZ, !P0 ;  /* 0x000000ff88887207 */ /* 0x000fe40004000000 */
[----:B------:R-:W-:Y:S01]  /*99a0*/  SEL R142, R142, RZ, !P0 ;  /* 0x000000ff8e8e7207 */ /* 0x000fe20004000000 */
[----:B------:R2:W-:Y:S01]  /*99b0*/  LDGSTS.E [R137+0x6000], desc[UR16][R132.64], P1 ;  /* 0x0600000084897fae */ /* 0x0005e20008921850 */
[----:B------:R-:W-:Y:S01]  /*99c0*/  VIADD R143, R143, UR20 ;  /* 0x000000148f8f7c36 */ /* 0x000fe20008000000 */
[----:B------:R-:W-:-:S02]  /*99d0*/  LOP3.LUT R148, R3, 0x66, RZ, 0xfc, !PT ;  /* 0x0000006603947812 */ /* 0x000fc400078efcff */
[----:B------:R-:W-:Y:S01]  /*99e0*/  ISETP.NE.U32.AND P3, PT, R142, RZ, PT ;  /* 0x000000ff8e00720c */ /* 0x000fe20003f65070 */
[----:B-1----:R-:W-:Y:S01]  /*99f0*/  IMAD.WIDE R134, R59, 0x4, R130 ;  /* 0x000000043b867825 */ /* 0x002fe200078e0282 */
[----:B--2---:R-:W-:-:S04]  /*9a00*/  LEA R132, P1, R6, R130, 0x2 ;  /* 0x0000008206847211 */ /* 0x004fc800078210ff */
[----:B------:R1:W-:Y:S01]  /*9a10*/  LDGSTS.E [R137+0x6008], desc[UR16][R134.64], P5 ;  /* 0x0600800086897fae */ /* 0x0003e2000a921850 */
[----:B------:R-:W-:Y:S02]  /*9a20*/  ISETP.GE.AND P5, PT, R147, UR11, PT ;  /* 0x0000000b93007c0c */ /* 0x000fe4000bfa6270 */
[----:B------:R-:W-:Y:S01]  /*9a30*/  LOP3.LUT R147, R3, 0x46, RZ, 0xfc, !PT ;  /* 0x0000004603937812 */ /* 0x000fe200078efcff */
[----:B------:R-:W-:Y:S01]  /*9a40*/  IMAD.X R133, R131, 0x1, R128, P1 ;  /* 0x0000000183857824 */ /* 0x000fe200008e0680 */
[----:B------:R-:W-:Y:S02]  /*9a50*/  ISETP.NE.U32.AND P1, PT, R136, RZ, PT ;  /* 0x000000ff8800720c */ /* 0x000fe40003f25070 */
[----:B------:R-:W-:Y:S02]  /*9a60*/  ISETP.GE.AND P6, PT, R147, UR11, PT ;  /* 0x0000000b93007c0c */ /* 0x000fe4000bfc6270 */
[----:B------:R-:W-:Y:S01]  /*9a70*/  SEL R136, RZ, 0x4, P5 ;  /* 0x00000004ff887807 */ /* 0x000fe20002800000 */
[----:B------:R2:W-:Y:S01]  /*9a80*/  LDGSTS.E [R143], desc[UR16][R132.64], P4 ;  /* 0x00000000848f7fae */ /* 0x0005e2000a121850 */
[----:B------:R-:W-:Y:S01]  /*9a90*/  LOP3.LUT R147, R3, 0x64, RZ, 0xfc, !PT ;  /* 0x0000006403937812 */ /* 0x000fe200078efcff */
[----:B-1----:R-:W-:Y:S01]  /*9aa0*/  IMAD.WIDE R134, R86, 0x4, R130 ;  /* 0x0000000456867825 */ /* 0x002fe200078e0282 */
[----:B------:R-:W-:-:S02]  /*9ab0*/  SEL R136, R136, RZ, !P0 ;  /* 0x000000ff88887207 */ /* 0x000fc40004000000 */
[----:B------:R-:W-:Y:S02]  /*9ac0*/  ISETP.GE.AND P5, PT, R147, UR11, PT ;  /* 0x0000000b93007c0c */ /* 0x000fe4000bfa6270 */
[----:B------:R-:W-:Y:S02]  /*9ad0*/  SEL R142, RZ, 0x4, P6 ;  /* 0x00000004ff8e7807 */ /* 0x000fe40003000000 */
[----:B------:R-:W-:Y:S02]  /*9ae0*/  ISETP.NE.U32.AND P6, PT, R136, RZ, PT ;  /* 0x000000ff8800720c */ /* 0x000fe40003fc5070 */
[----:B------:R-:W-:Y:S02]  /*9af0*/  SEL R136, RZ, 0x4, P5 ;  /* 0x00000004ff887807 */ /* 0x000fe40002800000 */
[----:B--2---:R-:W-:Y:S02]  /*9b00*/  LEA R132, P4, R7, R130, 0x2 ;  /* 0x0000008207847211 */ /* 0x004fe400078810ff */
[----:B------:R-:W-:-:S02]  /*9b10*/  LOP3.LUT R147, R3, 0x8, RZ, 0xfc, !PT ;  /* 0x0000000803937812 */ /* 0x000fc400078efcff */
[----:B------:R-:W-:Y:S01]  /*9b20*/  SEL R136, R136, RZ, !P0 ;  /* 0x000000ff88887207 */ /* 0x000fe20004000000 */
[----:B------:R-:W-:Y:S01]  /*9b30*/  IMAD.X R133, R131, 0x1, R126, P4 ;  /* 0x0000000183857824 */ /* 0x000fe200020e067e */
[----:B------:R-:W-:Y:S02]  /*9b40*/  ISETP.GE.AND P5, PT, R148, UR11, PT ;  /* 0x0000000b94007c0c */ /* 0x000fe4000bfa6270 */
[----:B------:R-:W-:Y:S02]  /*9b50*/  SEL R142, R142, RZ, !P0 ;  /* 0x000000ff8e8e7207 */ /* 0x000fe40004000000 */
[----:B------:R1:W-:Y:S01]  /*9b60*/  LDGSTS.E [R143+0x8], desc[UR16][R132.64], P2 ;  /* 0x00008000848f7fae */ /* 0x0003e20009121850 */
[----:B------:R-:W-:Y:S02]  /*9b70*/  ISETP.NE.U32.AND P2, PT, R136, RZ, PT ;  /* 0x000000ff8800720c */ /* 0x000fe40003f45070 */
[----:B------:R-:W-:Y:S01]  /*9b80*/  SEL R136, RZ, 0x4, P5 ;  /* 0x00000004ff887807 */ /* 0x000fe20002800000 */
[----:B------:R2:W-:Y:S01]  /*9b90*/  LDGSTS.E [R143+0x2000], desc[UR16][R134.64], P3 ;  /* 0x02000000868f7fae */ /* 0x0005e20009921850 */
[----:B------:R-:W-:-:S02]  /*9ba0*/  ISETP.GE.AND P3, PT, R147, UR11, PT ;  /* 0x0000000b93007c0c */ /* 0x000fc4000bf66270 */
[----:B------:R-:W-:Y:S02]  /*9bb0*/  LOP3.LUT R147, R3, 0xa, RZ, 0xfc, !PT ;  /* 0x0000000a03937812 */ /* 0x000fe400078efcff */
[----:B------:R-:W-:Y:S02]  /*9bc0*/  ISETP.NE.U32.AND P4, PT, R142, RZ, PT ;  /* 0x000000ff8e00720c */ /* 0x000fe40003f85070 */
[----:B------:R-:W-:Y:S01]  /*9bd0*/  ISETP.GE.AND P5, PT, R147, UR11, PT ;  /* 0x0000000b93007c0c */ /* 0x000fe2000bfa6270 */
[----:B-1----:R-:W-:Y:S01]  /*9be0*/  IMAD.WIDE R132, R85, 0x4, R130 ;  /* 0x0000000455847825 */ /* 0x002fe200078e0282 */
[----:B------:R-:W-:Y:S02]  /*9bf0*/  LOP3.LUT R147, R3, 0x28, RZ, 0xfc, !PT ;  /* 0x0000002803937812 */ /* 0x000fe400078efcff */
[----:B------:R-:W-:Y:S02]  /*9c00*/  SEL R137, RZ, 0x4, P3 ;  /* 0x00000004ff897807 */ /* 0x000fe40001800000 */
[----:B--2---:R-:W-:Y:S01]  /*9c10*/  SEL R134, RZ, 0x4, P5 ;  /* 0x00000004ff867807 */ /* 0x004fe20002800000 */
[----:B------:R1:W-:Y:S01]  /*9c20*/  LDGSTS.E [R143+0x2008], desc[UR16][R132.64], P1 ;  /* 0x02008000848f7fae */ /* 0x0003e20008921850 */
[----:B------:R-:W-:-:S02]  /*9c30*/  ISETP.GE.AND P1, PT, R147, UR11, PT ;  /* 0x0000000b93007c0c */ /* 0x000fc4000bf26270 */
[----:B------:R-:W-:Y:S02]  /*9c40*/  SEL R134, R134, RZ, !P0 ;  /* 0x000000ff86867207 */ /* 0x000fe40004000000 */
[----:B------:R-:W-:Y:S02]  /*9c50*/  SEL R136, R136, RZ, !P0 ;  /* 0x000000ff88887207 */ /* 0x000fe40004000000 */
[----:B------:R-:W-:Y:S02]  /*9c60*/  SEL R137, R137, RZ, !P0 ;  /* 0x000000ff89897207 */ /* 0x000fe40004000000 */
[----:B------:R-:W-:Y:S02]  /*9c70*/  SEL R142, RZ, 0x4, P1 ;  /* 0x00000004ff8e7807 */ /* 0x000fe40000800000 */
[----:B------:R-:W-:Y:S01]  /*9c80*/  ISETP.NE.U32.AND P1, PT, R134, RZ, PT ;  /* 0x000000ff8600720c */ /* 0x000fe20003f25070 */
[----:B-1----:R-:W-:Y:S01]  /*9c90*/  IMAD.WIDE R132, R72, 0x4, R130 ;  /* 0x0000000448847825 */ /* 0x002fe200078e0282 */
[----:B------:R-:W-:-:S02]  /*9ca0*/  ISETP.NE.U32.AND P5, PT, R136, RZ, PT ;  /* 0x000000ff8800720c */ /* 0x000fc40003fa5070 */
[----:B------:R-:W-:Y:S01]  /*9cb0*/  ISETP.NE.U32.AND P3, PT, R137, RZ, PT ;  /* 0x000000ff8900720c */ /* 0x000fe20003f65070 */
[--C-:B------:R-:W-:Y:S01]  /*9cc0*/  IMAD.WIDE R134, R71, 0x4, R130.reuse ;  /* 0x0000000447867825 */ /* 0x100fe200078e0282 */
[----:B------:R-:W-:Y:S01]  /*9cd0*/  LOP3.LUT R147, R3, 0x2a, RZ, 0xfc, !PT ;  /* 0x0000002a03937812 */ /* 0x000fe200078efcff */
[----:B------:R1:W-:Y:S01]  /*9ce0*/  LDGSTS.E [R143+0x4000], desc[UR16][R132.64], P6 ;  /* 0x04000000848f7fae */ /* 0x0003e2000b121850 */
[----:B------:R-:W-:Y:S01]  /*9cf0*/  SEL R142, R142, RZ, !P0 ;  /* 0x000000ff8e8e7207 */ /* 0x000fe20004000000 */
[----:B------:R-:W-:Y:S01]  /*9d00*/  IMAD.WIDE R136, R58, 0x4, R130 ;  /* 0x000000043a887825 */ /* 0x000fe200078e0282 */
[----:B------:R-:W-:Y:S01]  /*9d10*/  ISETP.GE.AND P6, PT, R147, UR11, PT ;  /* 0x0000000b93007c0c */ /* 0x000fe2000bfc6270 */
[----:B------:R2:W-:Y:S01]  /*9d20*/  LDGSTS.E [R143+0x4008], desc[UR16][R134.64], P4 ;  /* 0x04008000868f7fae */ /* 0x0005e2000a121850 */
[----:B------:R-:W-:Y:S02]  /*9d30*/  ISETP.NE.U32.AND P4, PT, R142, RZ, PT ;  /* 0x000000ff8e00720c */ /* 0x000fe40003f85070 */
[----:B------:R-:W-:Y:S01]  /*9d40*/  LOP3.LUT R147, R2, 0x20, RZ, 0x3c, !PT ;  /* 0x0000002002937812 */ /* 0x000fe200078e3cff */
[----:B------:R-:W-:Y:S01]  /*9d50*/  LDGSTS.E [R143+0x6000], desc[UR16][R136.64], P2 ;  /* 0x06000000888f7fae */ /* 0x000fe20009121850 */
[----:B------:R-:W-:-:S02]  /*9d60*/  SEL R142, RZ, 0x4, P6 ;  /* 0x00000004ff8e7807 */ /* 0x000fc40003000000 */
[----:B------:R-:W-:Y:S01]  /*9d70*/  LOP3.LUT R148, R3, 0x48, RZ, 0xfc, !PT ;  /* 0x0000004803947812 */ /* 0x000fe200078efcff */
[----:B------:R-:W-:Y:S01]  /*9d80*/  VIADD R147, R147, UR20 ;  /* 0x0000001493937c36 */ /* 0x000fe20008000000 */
[----:B-1----:R-:W-:Y:S02]  /*9d90*/  LEA R132, P2, R8, R130, 0x2 ;  /* 0x0000008208847211 */ /* 0x002fe400078410ff */
[----:B------:R-:W-:Y:S01]  /*9da0*/  SEL R142, R142, RZ, !P0 ;  /* 0x000000ff8e8e7207 */ /* 0x000fe20004000000 */
[----:B--2---:R-:W-:Y:S01]  /*9db0*/  IMAD.WIDE R134, R57, 0x4, R130 ;  /* 0x0000000439867825 */ /* 0x004fe200078e0282 */
[----:B------:R-:W-:Y:S02]  /*9dc0*/  ISETP.GE.AND P6, PT, R148, UR11, PT ;  /* 0x0000000b94007c0c */ /* 0x000fe4000bfc6270 */
[----:B------:R-:W-:Y:S01]  /*9dd0*/  LOP3.LUT R148, R3, 0x68, RZ, 0xfc, !PT ;  /* 0x0000006803947812 */ /* 0x000fe200078efcff */
[----:B------:R-:W-:Y:S01]  /*9de0*/  IMAD.X R133, R131, 0x1, R125, P2 ;  /* 0x0000000183857824 */ /* 0x000fe200010e067d */
[----:B------:R1:W-:Y:S01]  /*9df0*/  LDGSTS.E [R143+0x6008], desc[UR16][R134.64], P5 ;  /* 0x06008000868f7fae */ /* 0x0003e2000a921850 */
[----:B------:R-:W-:-:S02]  /*9e00*/  ISETP.NE.U32.AND P2, PT, R142, RZ, PT ;  /* 0x000000ff8e00720c */ /* 0x000fc40003f45070 */
[----:B------:R-:W-:Y:S01]  /*9e10*/  SEL R142, RZ, 0x4, P6 ;  /* 0x00000004ff8e7807 */ /* 0x000fe20003000000 */
[----:B------:R2:W-:Y:S01]  /*9e20*/  LDGSTS.E [R147], desc[UR16][R132.64], P3 ;  /* 0x0000000084937fae */ /* 0x0005e20009921850 */
[----:B------:R-:W-:Y:S02]  /*9e30*/  ISETP.GE.AND P6, PT, R148, UR11, PT ;  /* 0x0000000b94007c0c */ /* 0x000fe4000bfc6270 */
[----:B------:R-:W-:Y:S02]  /*9e40*/  LOP3.LUT R148, R3, 0x6a, RZ, 0xfc, !PT ;  /* 0x0000006a03947812 */ /* 0x000fe400078efcff */
[----:B------:R-:W-:Y:S02]  /*9e50*/  ISETP.GE.AND P3, PT, R149, UR11, PT ;  /* 0x0000000b95007c0c */ /* 0x000fe4000bf66270 */
[----:B------:R-:W-:Y:S01]  /*9e60*/  SEL R142, R142, RZ, !P0 ;  /* 0x000000ff8e8e7207 */ /* 0x000fe20004000000 */
[----:B-1----:R-:W-:Y:S01]  /*9e70*/  IMAD.WIDE R134, R84, 0x4, R130 ;  /* 0x0000000454867825 */ /* 0x002fe200078e0282 */
[----:B------:R-:W-:Y:S01]  /*9e80*/  SEL R136, RZ, 0x4, P3 ;  /* 0x00000004ff887807 */ /* 0x000fe20001800000 */
[----:B------:R-:W1:Y:S01]  /*9e90*/  S2R R143, SR_TID.X ;  /* 0x00000000008f7919 */ /* 0x000e620000002100 */
[----:B------:R-:W-:-:S02]  /*9ea0*/  SEL R137, RZ, 0x4, P6 ;  /* 0x00000004ff897807 */ /* 0x000fc40003000000 */
[----:B--2---:R-:W-:Y:S02]  /*9eb0*/  LEA R132, P5, R9, R130, 0x2 ;  /* 0x0000008209847211 */ /* 0x004fe400078a10ff */
[----:B------:R-:W-:Y:S02]  /*9ec0*/  ISETP.NE.U32.AND P3, PT, R142, RZ, PT ;  /* 0x000000ff8e00720c */ /* 0x000fe40003f65070 */
[----:B------:R-:W-:Y:S01]  /*9ed0*/  SEL R136, R136, RZ, !P0 ;  /* 0x000000ff88887207 */ /* 0x000fe20004000000 */
[----:B------:R-:W-:Y:S01]  /*9ee0*/  IMAD.X R133, R131, 0x1, R124, P5 ;  /* 0x0000000183857824 */ /* 0x000fe200028e067c */
[----:B------:R-:W-:Y:S02]  /*9ef0*/  ISETP.GE.AND P5, PT, R148, UR11, PT ;  /* 0x0000000b94007c0c */ /* 0x000fe4000bfa6270 */
[----:B------:R-:W2:Y:S01]  /*9f00*/  S2R R148, SR_TID.X ;  /* 0x0000000000947919 */ /* 0x000ea20000002100 */
[----:B------:R-:W-:Y:S02]  /*9f10*/  SEL R137, R137, RZ, !P0 ;  /* 0x000000ff89897207 */ /* 0x000fe40004000000 */
[----:B------:R-:W-:Y:S01]  /*9f20*/  LOP3.LUT R142, R3, 0x4c, RZ, 0xfc, !PT ;  /* 0x0000004c038e7812 */ /* 0x000fe200078efcff */
[----:B------:R3:W-:Y:S01]  /*9f30*/  LDGSTS.E [R147+0x8], desc[UR16][R132.64], P1 ;  /* 0x0000800084937fae */ /* 0x0007e20008921850 */
[----:B------:R-:W-:-:S02]  /*9f40*/  ISETP.NE.U32.AND P1, PT, R136, RZ, PT ;  /* 0x000000ff8800720c */ /* 0x000fc40003f25070 */
[----:B------:R-:W-:Y:S01]  /*9f50*/  SEL R136, RZ, 0x4, P5 ;  /* 0x00000004ff887807 */ /* 0x000fe20002800000 */
[----:B------:R4:W-:Y:S01]  /*9f60*/  LDGSTS.E [R147+0x2000], desc[UR16][R134.64], P4 ;  /* 0x0200000086937fae */ /* 0x0009e2000a121850 */
[----:B------:R-:W-:Y:S02]  /*9f70*/  ISETP.NE.U32.AND P5, PT, R137, RZ, PT ;  /* 0x000000ff8900720c */ /* 0x000fe40003fa5070 */
[----:B------:R-:W-:Y:S02]  /*9f80*/  LOP3.LUT R149, R3, 0xc, RZ, 0xfc, !PT ;  /* 0x0000000c03957812 */ /* 0x000fe400078efcff */
[----:B------:R-:W-:Y:S02]  /*9f90*/  SEL R136, R136, RZ, !P0 ;  /* 0x000000ff88887207 */ /* 0x000fe40004000000 */
[----:B------:R-:W-:Y:S01]  /*9fa0*/  ISETP.GE.AND P4, PT, R149, UR11, PT ;  /* 0x0000000b95007c0c */ /* 0x000fe2000bf86270 */
[----:B---3--:R-:W-:Y:S01]  /*9fb0*/  IMAD.WIDE R132, R83, 0x4, R130 ;  /* 0x0000000453847825 */ /* 0x008fe200078e0282 */
[----:B------:R-:W-:-:S02]  /*9fc0*/  LOP3.LUT R149, R3, 0x50, RZ, 0xfc, !PT ;  /* 0x0000005003957812 */ /* 0x000fc400078efcff */
[----:B------:R-:W-:Y:S01]  /*9fd0*/  SEL R137, RZ, 0x4, P4 ;  /* 0x00000004ff897807 */ /* 0x000fe20002000000 */
[--C-:B----4-:R-:W-:Y:S01]  /*9fe0*/  IMAD.WIDE R134, R70, 0x4, R130.reuse ;  /* 0x0000000446867825 */ /* 0x110fe200078e0282 */
[----:B------:R3:W-:Y:S01]  /*9ff0*/  LDGSTS.E [R147+0x2008], desc[UR16][R132.64], P2 ;  /* 0x0200800084937fae */ /* 0x0007e20009121850 */
[----:B------:R-:W-:Y:S02]  /*a000*/  ISETP.NE.U32.AND P4, PT, R136, RZ, PT ;  /* 0x000000ff8800720c */ /* 0x000fe40003f85070 */
[----:B------:R-:W-:Y:S01]  /*a010*/  SEL R137, R137, RZ, !P0 ;  /* 0x000000ff89897207 */ /* 0x000fe20004000000 */
[----:B------:R4:W-:Y:S01]  /*a020*/  LDGSTS.E [R147+0x4000], desc[UR16][R134.64], P3 ;  /* 0x0400000086937fae */ /* 0x0009e20009921850 */
[----:B-1----:R-:W-:Y:S02]  /*a030*/  LEA.HI R143, R143, 0x2e, RZ, 0x1a ;  /* 0x0000002e8f8f7811 */ /* 0x002fe400078fd0ff */
[----:B------:R-:W-:Y:S02]  /*a040*/  ISETP.NE.U32.AND P2, PT, R137, RZ, PT ;  /* 0x000000ff8900720c */ /* 0x000fe40003f45070 */
[----:B--2---:R-:W-:Y:S01]  /*a050*/  LEA.HI R148, R148, 0xe, RZ, 0x1a ;  /* 0x0000000e94947811 */ /* 0x004fe200078fd0ff */
[----:B---3--:R-:W-:-:S03]  /*a060*/  IMAD.WIDE R132, R69, 0x4, R130 ;  /* 0x0000000445847825 */ /* 0x008fc600078e0282 */
[----:B------:R-:W-:Y:S01]  /*a070*/  ISETP.GE.AND P6, PT, R148, UR11, PT ;  /* 0x0000000b94007c0c */ /* 0x000fe2000bfc6270 */
[----:B----4-:R-:W-:Y:S01]  /*a080*/  IMAD.WIDE R134, R56, 0x4, R130 ;  /* 0x0000000438867825 */ /* 0x010fe200078e0282 */
[----:B------:R1:W-:Y:S01]  /*a090*/  LDGSTS.E [R147+0x4008], desc[UR16][R132.64], P1 ;  /* 0x0400800084937fae */ /* 0x0003e20008921850 */
[----:B------:R-:W-:Y:S02]  /*a0a0*/  LOP3.LUT R148, R3, 0x2c, RZ, 0xfc, !PT ;  /* 0x0000002c03947812 */ /* 0x000fe400078efcff */
[----:B------:R-:W-:Y:S01]  /*a0b0*/  SEL R136, RZ, 0x4, P6 ;  /* 0x00000004ff887807 */ /* 0x000fe20003000000 */
[----:B------:R2:W-:Y:S01]  /*a0c0*/  LDGSTS.E [R147+0x6000], desc[UR16][R134.64], P5 ;  /* 0x0600000086937fae */ /* 0x0005e2000a921850 */
[----:B------:R-:W-:Y:S02]  /*a0d0*/  ISETP.GE.AND P5, PT, R142, UR11, PT ;  /* 0x0000000b8e007c0c */ /* 0x000fe4000bfa6270 */
[----:B------:R-:W-:Y:S01]  /*a0e0*/  ISETP.GE.AND P6, PT, R148, UR11, PT ;  /* 0x0000000b94007c0c */ /* 0x000fe2000bfc6270 */
[----:B------:R-:W3:Y:S01]  /*a0f0*/  S2R R142, SR_TID.X ;  /* 0x00000000008e7919 */ /* 0x000ee20000002100 */
[----:B------:R-:W-:-:S02]  /*a100*/  SEL R136, R136, RZ, !P0 ;  /* 0x000000ff88887207 */ /* 0x000fc40004000000 */
[----:B------:R-:W-:Y:S01]  /*a110*/  SEL R137, RZ, 0x4, P6 ;  /* 0x00000004ff897807 */ /* 0x000fe20003000000 */
[----:B-1----:R-:W-:Y:S01]  /*a120*/  IMAD.WIDE R132, R55, 0x4, R130 ;  /* 0x0000000437847825 */ /* 0x002fe200078e0282 */
[----:B------:R-:W-:Y:S02]  /*a130*/  ISETP.GE.AND P6, PT, R143, UR11, PT ;  /* 0x0000000b8f007c0c */ /* 0x000fe4000bfc6270 */
[----:B------:R-:W-:Y:S02]  /*a140*/  ISETP.NE.U32.AND P3, PT, R136, RZ, PT ;  /* 0x000000ff8800720c */ /* 0x000fe40003f65070 */
[----:B------:R-:W-:Y:S01]  /*a150*/  SEL R136, RZ, 0x4, P6 ;  /* 0x00000004ff887807 */ /* 0x000fe20003000000 */
[----:B------:R1:W-:Y:S01]  /*a160*/  LDGSTS.E [R147+0x6008], desc[UR16][R132.64], P4 ;  /* 0x0600800084937fae */ /* 0x0003e2000a121850 */
[----:B--2---:R-:W-:Y:S02]  /*a170*/  LEA R134, P6, R10, R130, 0x2 ;  /* 0x000000820a867211 */ /* 0x004fe400078c10ff */
[----:B------:R-:W-:-:S02]  /*a180*/  SEL R136, R136, RZ, !P0 ;  /* 0x000000ff88887207 */ /* 0x000fc40004000000 */
[----:B------:R-:W-:Y:S01]  /*a190*/  LOP3.LUT R143, R2, 0x30, RZ, 0x3c, !PT ;  /* 0x00000030028f7812 */ /* 0x000fe200078e3cff */
[----:B------:R-:W-:Y:S01]  /*a1a0*/  IMAD.X R135, R131, 0x1, R123, P6 ;  /* 0x0000000183877824 */ /* 0x000fe200030e067b */
[----:B------:R-:W-:Y:S02]  /*a1b0*/  ISETP.NE.U32.AND P4, PT, R136, RZ, PT ;  /* 0x000000ff8800720c */ /* 0x000fe40003f85070 */
[----:B------:R-:W-:Y:S01]  /*a1c0*/  SEL R136, RZ, 0x4, P5 ;  /* 0x00000004ff887807 */ /* 0x000fe20002800000 */
[----:B------:R-:W-:Y:S01]  /*a1d0*/  VIADD R143, R143, UR20 ;  /* 0x000000148f8f7c36 */ /* 0x000fe20008000000 */
[----:B------:R-:W-:Y:S02]  /*a1e0*/  SEL R137, R137, RZ, !P0 ;  /* 0x000000ff89897207 */ /* 0x000fe40004000000 */
[----:B------:R-:W-:Y:S02]  /*a1f0*/  SEL R136, R136, RZ, !P0 ;  /* 0x000000ff88887207 */ /* 0x000fe40004000000 */
[----:B------:R2:W-:Y:S01]  /*a200*/  LDGSTS.E [R143], desc[UR16][R134.64], P2 ;  /* 0x00000000868f7fae */ /* 0x0005e20009121850 */
[----:B-1----:R-:W-:-:S02]  /*a210*/  LEA R132, P6, R14, R130, 0x2 ;  /* 0x000000820e847211 */ /* 0x002fc400078c10ff */
[----:B------:R-:W-:Y:S02]  /*a220*/  ISETP.NE.U32.AND P2, PT, R136, RZ, PT ;  /* 0x000000ff8800720c */ /* 0x000fe40003f45070 */
[----:B------:R-:W-:Y:S01]  /*a230*/  ISETP.NE.U32.AND P1, PT, R137, RZ, PT ;  /* 0x000000ff8900720c */ /* 0x000fe20003f25070 */
[----:B------:R-:W-:Y:S01]  /*a240*/  IMAD.X R133, R131, 0x1, R122, P6 ;  /* 0x0000000183857824 */ /* 0x000fe200030e067a */
[----:B---3--:R-:W-:Y:S02]  /*a250*/  LEA.HI R142, R142, 0x4e, RZ, 0x1a ;  /* 0x0000004e8e8e7811 */ /* 0x008fe400078fd0ff */
[C---:B------:R-:W-:Y:S02]  /*a260*/  LOP3.LUT R148, R3.reuse, 0x10, RZ, 0xfc, !PT ;  /* 0x0000001003947812 */ /* 0x040fe400078efcff */
[----:B------:R-:W-:Y:S01]  /*a270*/  ISETP.GE.AND P5, PT, R142, UR11, PT ;  /* 0x0000000b8e007c0c */ /* 0x000fe2000bfa6270 */
[----:B------:R1:W-:Y:S01]  /*a280*/  LDGSTS.E [R143+0x8], desc[UR16][R132.64], P3 ;  /* 0x00008000848f7fae */ /* 0x0003e20009921850 */
[----:B------:R-:W-:Y:S01]  /*a290*/  LOP3.LUT R142, R3, 0x6c, RZ, 0xfc, !PT ;  /* 0x0000006c038e7812 */ /* 0x000fe200078efcff */
[----:B--2---:R-:W-:Y:S01]  /*a2a0*/  IMAD.WIDE R134, R82, 0x4, R130 ;  /* 0x0000000452867825 */ /* 0x004fe200078e0282 */
[----:B------:R-:W-:-:S02]  /*a2b0*/  SEL R136, RZ, 0x4, P5 ;  /* 0x00000004ff887807 */ /* 0x000fc40002800000 */
[----:B------:R-:W-:Y:S02]  /*a2c0*/  ISETP.GE.AND P5, PT, R142, UR11, PT ;  /* 0x0000000b8e007c0c */ /* 0x000fe4000bfa6270 */
[----:B------:R-:W2:Y:S01]  /*a2d0*/  S2R R142, SR_TID.X ;  /* 0x00000000008e7919 */ /* 0x000ea20000002100 */
[----:B------:R-:W-:Y:S02]  /*a2e0*/  SEL R136, R136, RZ, !P0 ;  /* 0x000000ff88887207 */ /* 0x000fe40004000000 */
[----:B------:R-:W-:Y:S01]  /*a2f0*/  SEL R137, RZ, 0x4, P5 ;  /* 0x00000004ff897807 */ /* 0x000fe20002800000 */
[----:B------:R3:W-:Y:S01]  /*a300*/  LDGSTS.E [R143+0x2000], desc[UR16][R134.64], P1 ;  /* 0x02000000868f7fae */ /* 0x0007e20008921850 */
[----:B-1----:R-:W-:Y:S02]  /*a310*/  IADD3 R132, P6, R16, R130, RZ ;  /* 0x0000008210847210 */ /* 0x002fe40007fde0ff */
[----:B------:R-:W-:Y:S02]  /*a320*/  ISETP.NE.U32.AND P3, PT, R136, RZ, PT ;  /* 0x000000ff8800720c */ /* 0x000fe40003f65070 */
[----:B------:R-:W-:Y:S01]  /*a330*/  SEL R137, R137, RZ, !P0 ;  /* 0x000000ff89897207 */ /* 0x000fe20004000000 */
[----:B------:R-:W-:Y:S01]  /*a340*/  IMAD.X R133, R131, 0x1, R41, P6 ;  /* 0x0000000183857824 */ /* 0x000fe200030e0629 */
[----:B------:R-:W-:-:S02]  /*a350*/  ISETP.GE.AND P6, PT, R148, UR11, PT ;  /* 0x0000000b94007c0c */ /* 0x000fc4000bfc6270 */
[----:B------:R-:W-:Y:S02]  /*a360*/  ISETP.NE.U32.AND P1, PT, R137, RZ, PT ;  /* 0x000000ff8900720c */ /* 0x000fe40003f25070 */
[----:B------:R1:W-:Y:S01]  /*a370*/  LDGSTS.E [R143+0x2008], desc[UR16][R132.64], P4 ;  /* 0x02008000848f7fae */ /* 0x0003e2000a121850 */
[----:B------:R-:W-:Y:S01]  /*a380*/  SEL R137, RZ, 0x4, P6 ;  /* 0x00000004ff897807 */ /* 0x000fe20003000000 */
[----:B---3--:R-:W-:Y:S01]  /*a390*/  IMAD.WIDE R134, R68, 0x4, R130 ;  /* 0x0000000444867825 */ /* 0x008fe200078e0282 */
[----:B------:R-:W-:Y:S02]  /*a3a0*/  LOP3.LUT R147, R3, 0x30, RZ, 0xfc, !PT ;  /* 0x0000003003937812 */ /* 0x000fe400078efcff */
[----:B------:R-:W-:Y:S02]  /*a3b0*/  SEL R137, R137, RZ, !P0 ;  /* 0x000000ff89897207 */ /* 0x000fe40004000000 */
[----:B------:R3:W-:Y:S01]  /*a3c0*/  LDGSTS.E [R143+0x4000], desc[UR16][R134.64], P2 ;  /* 0x04000000868f7fae */ /* 0x0007e20009121850 */
[----:B------:R-:W-:-:S02]  /*a3d0*/  ISETP.GE.AND P2, PT, R147, UR11, PT ;  /* 0x0000000b93007c0c */ /* 0x000fc4000bf46270 */
[----:B------:R-:W-:Y:S02]  /*a3e0*/  LOP3.LUT R147, R2, 0x40, RZ, 0x3c, !PT ;  /* 0x0000004002937812 */ /* 0x000fe400078e3cff */
[----:B-1----:R-:W-:Y:S02]  /*a3f0*/  IADD3 R132, P6, R18, R130, RZ ;  /* 0x0000008212847210 */ /* 0x002fe40007fde0ff */
[----:B------:R-:W-:Y:S01]  /*a400*/  LOP3.LUT R148, R3, 0x52, RZ, 0xfc, !PT ;  /* 0x0000005203947812 */ /* 0x000fe200078efcff */
[----:B------:R-:W-:Y:S01]  /*a410*/  VIADD R147, R147, UR20 ;  /* 0x0000001493937c36 */ /* 0x000fe20008000000 */
[----:B--2---:R-:W-:Y:S01]  /*a420*/  LEA.HI R142, R142, 0x6e, RZ, 0x1a ;  /* 0x0000006e8e8e7811 */ /* 0x004fe200078fd0ff */
[----:B------:R-:W-:Y:S01]  /*a430*/  IMAD.X R133, R131, 0x1, R43, P6 ;  /* 0x0000000183857824 */ /* 0x000fe200030e062b */
[----:B------:R-:W-:Y:S01]  /*a440*/  ISETP.NE.U32.AND P6, PT, R137, RZ, PT ;  /* 0x000000ff8900720c */ /* 0x000fe20003fc5070 */
[----:B---3--:R-:W-:Y:S01]  /*a450*/  IMAD.WIDE R134, R54, 0x4, R130 ;  /* 0x0000000436867825 */ /* 0x008fe200078e0282 */
[----:B------:R-:W-:-:S02]  /*a460*/  ISETP.GE.AND P5, PT, R142, UR11, PT ;  /* 0x0000000b8e007c0c */ /* 0x000fc4000bfa6270 */
[C---:B------:R-:W-:Y:S01]  /*a470*/  LOP3.LUT R142, R3.reuse, 0x12, RZ, 0xfc, !PT ;  /* 0x00000012038e7812 */ /* 0x040fe200078efcff */
[----:B------:R1:W-:Y:S01]  /*a480*/  LDGSTS.E [R143+0x4008], desc[UR16][R132.64], P3 ;  /* 0x04008000848f7fae */ /* 0x0003e20009921850 */
[----:B------:R-:W-:Y:S02]  /*a490*/  SEL R136, RZ, 0x4, P5 ;  /* 0x00000004ff887807 */ /* 0x000fe40002800000 */
[----:B------:R-:W-:Y:S01]  /*a4a0*/  ISETP.GE.AND P5, PT, R142, UR11, PT ;  /* 0x0000000b8e007c0c */ /* 0x000fe2000bfa6270 */
[----:B------:R-:W-:Y:S01]  /*a4b0*/  LDGSTS.E [R143+0x6000], desc[UR16][R134.64], P1 ;  /* 0x06000000868f7fae */ /* 0x000fe20008921850 */
[----:B------:R-:W-:Y:S02]  /*a4c0*/  SEL R136, R136, RZ, !P0 ;  /* 0x000000ff88887207 */ /* 0x000fe40004000000 */
[----:B------:R-:W-:Y:S02]  /*a4d0*/  LOP3.LUT R142, R3, 0x32, RZ, 0xfc, !PT ;  /* 0x00000032038e7812 */ /* 0x000fe400078efcff */
[----:B------:R-:W-:-:S02]  /*a4e0*/  ISETP.NE.U32.AND P4, PT, R136, RZ, PT ;  /* 0x000000ff8800720c */ /* 0x000fc40003f85070 */
[----:B------:R-:W-:Y:S02]  /*a4f0*/  SEL R136, RZ, 0x4, P5 ;  /* 0x00000004ff887807 */ /* 0x000fe40002800000 */
[----:B------:R-:W-:Y:S02]  /*a500*/  ISETP.GE.AND P5, PT, R142, UR11, PT ;  /* 0x0000000b8e007c0c */ /* 0x000fe4000bfa6270 */
[----:B------:R-:W-:Y:S02]  /*a510*/  SEL R136, R136, RZ, !P0 ;  /* 0x000000ff88887207 */ /* 0x000fe40004000000 */
[----:B------:R-:W-:Y:S02]  /*a520*/  SEL R137, RZ, 0x4, P2 ;  /* 0x00000004ff897807 */ /* 0x000fe40001000000 */
[----:B-1----:R-:W-:Y:S02]  /*a530*/  IADD3 R132, P2, R20, R130, RZ ;  /* 0x0000008214847210 */ /* 0x002fe40007f5e0ff */
[----:B------:R-:W-:-:S02]  /*a540*/  ISETP.NE.U32.AND P3, PT, R136, RZ, PT ;  /* 0x000000ff8800720c */ /* 0x000fc40003f65070 */
[----:B------:R-:W-:Y:S01]  /*a550*/  SEL R142, RZ, 0x4, P5 ;  /* 0x00000004ff8e7807 */ /* 0x000fe20002800000 */
[----:B------:R-:W-:Y:S01]  /*a560*/  IMAD.X R133, R131, 0x1, R45, P2 ;  /* 0x0000000183857824 */ /* 0x000fe200010e062d */
[----:B------:R-:W-:Y:S02]  /*a570*/  LEA R136, P5, R11, R130, 0x2 ;  /* 0x000000820b887211 */ /* 0x000fe400078a10ff */
[----:B------:R-:W-:Y:S02]  /*a580*/  SEL R137, R137, RZ, !P0 ;  /* 0x000000ff89897207 */ /* 0x000fe40004000000 */
[----:B------:R-:W-:Y:S01]  /*a590*/  SEL R142, R142, RZ, !P0 ;  /* 0x000000ff8e8e7207 */ /* 0x000fe20004000000 */
[----:B------:R1:W-:Y:S01]  /*a5a0*/  LDGSTS.E [R143+0x6008], desc[UR16][R132.64], P4 ;  /* 0x06008000848f7fae */ /* 0x0003e2000a121850 */
[----:B------:R-:W-:Y:S01]  /*a5b0*/  ISETP.NE.U32.AND P2, PT, R137, RZ, PT ;  /* 0x000000ff8900720c */ /* 0x000fe20003f45070 */
[----:B------:R-:W-:Y:S01]  /*a5c0*/  IMAD.X R137, R131, 0x1, R121, P5 ;  /* 0x0000000183897824 */ /* 0x000fe200028e0679 */
[----:B------:R-:W-:-:S02]  /*a5d0*/  ISETP.GE.AND P5, PT, R149, UR11, PT ;  /* 0x0000000b95007c0c */ /* 0x000fc4000bfa6270 */
[C---:B------:R-:W-:Y:S02]  /*a5e0*/  LOP3.LUT R149, R3.reuse, 0x70, RZ, 0xfc, !PT ;  /* 0x0000007003957812 */ /* 0x040fe400078efcff */
[----:B------:R-:W-:Y:S01]  /*a5f0*/  ISETP.GE.AND P4, PT, R148, UR11, PT ;  /* 0x0000000b94007c0c */ /* 0x000fe2000bf86270 */
[----:B------:R2:W-:Y:S01]  /*a600*/  LDGSTS.E [R147], desc[UR16][R136.64], P6 ;  /* 0x0000000088937fae */ /* 0x0005e2000b121850 */
[----:B------:R-:W-:Y:S02]  /*a610*/  ISETP.NE.U32.AND P1, PT, R142, RZ, PT ;  /* 0x000000ff8e00720c */ /* 0x000fe40003f25070 */
[----:B------:R-:W-:Y:S02]  /*a620*/  LOP3.LUT R148, R3, 0x72, RZ, 0xfc, !PT ;  /* 0x0000007203947812 */ /* 0x000fe400078efcff */
[----:B------:R-:W-:Y:S02]  /*a630*/  ISETP.GE.AND P6, PT, R149, UR11, PT ;  /* 0x0000000b95007c0c */ /* 0x000fe4000bfc6270 */
[----:B------:R-:W-:-:S02]  /*a640*/  SEL R142, RZ, 0x4, P5 ;  /* 0x00000004ff8e7807 */ /* 0x000fc40002800000 */
[----:B-1----:R-:W-:Y:S02]  /*a650*/  LEA R132, P5, R12, R130, 0x2 ;  /* 0x000000820c847211 */ /* 0x002fe400078a10ff */
[----:B------:R-:W-:Y:S02]  /*a660*/  SEL R134, RZ, 0x4, P4 ;  /* 0x00000004ff867807 */ /* 0x000fe40002000000 */
[----:B------:R-:W-:Y:S01]  /*a670*/  ISETP.GE.AND P4, PT, R148, UR11, PT ;  /* 0x0000000b94007c0c */ /* 0x000fe2000bf86270 */
[----:B------:R-:W-:Y:S01]  /*a680*/  IMAD.X R133, R131, 0x1, R120, P5 ;  /* 0x0000000183857824 */ /* 0x000fe200028e0678 */
[----:B------:R-:W-:Y:S02]  /*a690*/  SEL R135, RZ, 0x4, P6 ;  /* 0x00000004ff877807 */ /* 0x000fe40003000000 */
[----:B------:R-:W-:Y:S02]  /*a6a0*/  LOP3.LUT R148, R3, 0x14, RZ, 0xfc, !PT ;  /* 0x0000001403947812 */ /* 0x000fe400078efcff */
[----:B------:R-:W-:Y:S01]  /*a6b0*/  SEL R134, R134, RZ, !P0 ;  /* 0x000000ff86867207 */ /* 0x000fe20004000000 */
[----:B------:R1:W-:Y:S01]  /*a6c0*/  LDGSTS.E [R147+0x8], desc[UR16][R132.64], P3 ;  /* 0x0000800084937fae */ /* 0x0003e20009921850 */
[----:B--2---:R-:W-:-:S02]  /*a6d0*/  SEL R137, RZ, 0x4, P4 ;  /* 0x00000004ff897807 */ /* 0x004fc40002000000 */
[----:B------:R-:W-:Y:S02]  /*a6e0*/  SEL R136, R135, RZ, !P0 ;  /* 0x000000ff87887207 */ /* 0x000fe40004000000 */
[----:B------:R-:W-:Y:S02]  /*a6f0*/  SEL R142, R142, RZ, !P0 ;  /* 0x000000ff8e8e7207 */ /* 0x000fe40004000000 */
[----:B------:R-:W-:Y:S02]  /*a700*/  ISETP.GE.AND P4, PT, R148, UR11, PT ;  /* 0x0000000b94007c0c */ /* 0x000fe4000bf86270 */
[----:B------:R-:W-:Y:S01]  /*a710*/  ISETP.NE.U32.AND P5, PT, R134, RZ, PT ;  /* 0x000000ff8600720c */ /* 0x000fe20003fa5070 */
[--C-:B------:R-:W-:Y:S01]  /*a720*/  IMAD.WIDE R134, R81, 0x4, R130.reuse ;  /* 0x0000000451867825 */ /* 0x100fe200078e0282 */
[----:B------:R-:W-:Y:S02]  /*a730*/  ISETP.NE.U32.AND P3, PT, R136, RZ, PT ;  /* 0x000000ff8800720c */ /* 0x000fe40003f65070 */
[----:B------:R-:W-:Y:S01]  /*a740*/  LOP3.LUT R149, R3, 0x16, RZ, 0xfc, !PT ;  /* 0x0000001603957812 */ /* 0x000fe200078efcff */
[----:B-1----:R-:W-:Y:S01]  /*a750*/  IMAD.WIDE R132, R80, 0x4, R130 ;  /* 0x0000000450847825 */ /* 0x002fe200078e0282 */
[----:B------:R-:W-:Y:S01]  /*a760*/  ISETP.NE.U32.AND P6, PT, R142, RZ, PT ;  /* 0x000000ff8e00720c */ /* 0x000fe20003fc5070 */
[----:B------:R1:W-:Y:S01]  /*a770*/  LDGSTS.E [R147+0x2000], desc[UR16][R134.64], P2 ;  /* 0x0200000086937fae */ /* 0x0003e20009121850 */
[----:B------:R-:W-:-:S02]  /*a780*/  SEL R136, RZ, 0x4, P4 ;  /* 0x00000004ff887807 */ /* 0x000fc40002000000 */
[----:B------:R-:W-:Y:S01]  /*a790*/  LOP3.LUT R148, R3, 0x34, RZ, 0xfc, !PT ;  /* 0x0000003403947812 */ /* 0x000fe200078efcff */
[----:B------:R2:W-:Y:S01]  /*a7a0*/  LDGSTS.E [R147+0x2008], desc[UR16][R132.64], P1 ;  /* 0x0200800084937fae */ /* 0x0005e20008921850 */
[----:B------:R-:W-:Y:S02]  /*a7b0*/  SEL R137, R137, RZ, !P0 ;  /* 0x000000ff89897207 */ /* 0x000fe40004000000 */
[----:B------:R-:W-:Y:S02]  /*a7c0*/  ISETP.GE.AND P4, PT, R149, UR11, PT ;  /* 0x0000000b95007c0c */ /* 0x000fe4000bf86270 */
[----:B------:R-:W-:Y:S02]  /*a7d0*/  SEL R136, R136, RZ, !P0 ;  /* 0x000000ff88887207 */ /* 0x000fe40004000000 */
[----:B------:R-:W-:Y:S01]  /*a7e0*/  ISETP.GE.AND P1, PT, R148, UR11, PT ;  /* 0x0000000b94007c0c */ /* 0x000fe2000bf26270 */
[----:B-1----:R-:W-:Y:S01]  /*a7f0*/  IMAD.WIDE R134, R67, 0x4, R130 ;  /* 0x0000000443867825 */ /* 0x002fe200078e0282 */
[----:B------:R-:W-:-:S02]  /*a800*/  ISETP.NE.U32.AND P2, PT, R137, RZ, PT ;  /* 0x000000ff8900720c */ /* 0x000fc40003f45070 */
[----:B------:R-:W-:Y:S01]  /*a810*/  SEL R137, RZ, 0x4, P4 ;  /* 0x00000004ff897807 */ /* 0x000fe20002000000 */
[----:B--2---:R-:W-:Y:S01]  /*a820*/  IMAD.WIDE R132, R66, 0x4, R130 ;  /* 0x0000000442847825 */ /* 0x004fe200078e0282 */
[----:B------:R-:W-:Y:S01]  /*a830*/  ISETP.NE.U32.AND P4, PT, R136, RZ, PT ;  /* 0x000000ff8800720c */ /* 0x000fe20003f85070 */
[----:B------:R1:W-:Y:S01]  /*a840*/  LDGSTS.E [R147+0x4000], desc[UR16][R134.64], P6 ;  /* 0x0400000086937fae */ /* 0x0003e2000b121850 */
[----:B------:R-:W-:Y:S02]  /*a850*/  SEL R136, RZ, 0x4, P1 ;  /* 0x00000004ff887807 */ /* 0x000fe40000800000 */
[----:B------:R-:W-:Y:S01]  /*a860*/  LOP3.LUT R143, R3, 0x36, RZ, 0xfc, !PT ;  /* 0x00000036038f7812 */ /* 0x000fe200078efcff */
[----:B------:R2:W-:Y:S01]  /*a870*/  LDGSTS.E [R147+0x4008], desc[UR16][R132.64], P5 ;  /* 0x0400800084937fae */ /* 0x0005e2000a921850 */
[----:B------:R-:W-:Y:S02]  /*a880*/  SEL R136, R136, RZ, !P0 ;  /* 0x000000ff88887207 */ /* 0x000fe40004000000 */
[----:B------:R-:W-:-:S02]  /*a890*/  ISETP.GE.AND P6, PT, R143, UR11, PT ;  /* 0x0000000b8f007c0c */ /* 0x000fc4000bfc6270 */
[----:B------:R-:W-:Y:S02]  /*a8a0*/  LOP3.LUT R143, R3, 0x54, RZ, 0xfc, !PT ;  /* 0x00000054038f7812 */ /* 0x000fe400078efcff */
[----:B------:R-:W-:Y:S01]  /*a8b0*/  ISETP.NE.U32.AND P5, PT, R136, RZ, PT ;  /* 0x000000ff8800720c */ /* 0x000fe20003fa5070 */
[----:B-1----:R-:W-:Y:S01]  /*a8c0*/  IMAD.WIDE R134, R53, 0x4, R130 ;  /* 0x0000000435867825 */ /* 0x002fe200078e0282 */
[----:B------:R-:W-:Y:S02]  /*a8d0*/  SEL R136, RZ, 0x4, P6 ;  /* 0x00000004ff887807 */ /* 0x000fe40003000000 */
[----:B------:R-:W-:Y:S02]  /*a8e0*/  ISETP.GE.AND P6, PT, R143, UR11, PT ;  /* 0x0000000b8f007c0c */ /* 0x000fe4000bfc6270 */
[----:B------:R1:W-:Y:S01]  /*a8f0*/  LDGSTS.E [R147+0x6000], desc[UR16][R134.64], P3 ;  /* 0x0600000086937fae */ /* 0x0003e20009921850 */
[----:B--2---:R-:W-:Y:S02]  /*a900*/  LEA R132, P3, R13, R130, 0x2 ;  /* 0x000000820d847211 */ /* 0x004fe400078610ff */
[----:B------:R-:W-:-:S02]  /*a910*/  LOP3.LUT R143, R2, 0x50, RZ, 0x3c, !PT ;  /* 0x00000050028f7812 */ /* 0x000fc400078e3cff */
[----:B------:R-:W-:Y:S01]  /*a920*/  SEL R136, R136, RZ, !P0 ;  /* 0x000000ff88887207 */ /* 0x000fe20004000000 */
[----:B------:R-:W-:Y:S01]  /*a930*/  IMAD.X R133, R131, 0x1, R119, P3 ;  /* 0x0000000183857824 */ /* 0x000fe200018e0677 */
[----:B------:R-:W-:Y:S01]  /*a940*/  SEL R137, R137, RZ, !P0 ;  /* 0x000000ff89897207 */ /* 0x000fe20004000000 */
[----:B------:R-:W-:Y:S01]  /*a950*/  VIADD R143, R143, UR20 ;  /* 0x000000148f8f7c36 */ /* 0x000fe20008000000 */
[----:B------:R-:W-:Y:S02]  /*a960*/  ISETP.NE.U32.AND P3, PT, R136, RZ, PT ;  /* 0x000000ff8800720c */ /* 0x000fe40003f65070 */
[----:B------:R-:W-:Y:S01]  /*a970*/  SEL R136, RZ, 0x4, P6 ;  /* 0x00000004ff887807 */ /* 0x000fe20003000000 */
[----:B-1----:R-:W-:Y:S01]  /*a980*/  IMAD.WIDE R134, R52, 0x4, R130 ;  /* 0x0000000434867825 */ /* 0x002fe200078e0282 */
[C---:B------:R-:W-:Y:S02]  /*a990*/  LOP3.LUT R148, R3.reuse, 0x56, RZ, 0xfc, !PT ;  /* 0x0000005603947812 */ /* 0x040fe400078efcff */
[----:B------:R-:W-:-:S02]  /*a9a0*/  LOP3.LUT R142, R3, 0x74, RZ, 0xfc, !PT ;  /* 0x00000074038e7812 */ /* 0x000fc400078efcff */
[----:B------:R-:W-:Y:S01]  /*a9b0*/  ISETP.NE.U32.AND P1, PT, R137, RZ, PT ;  /* 0x000000ff8900720c */ /* 0x000fe20003f25070 */
[----:B------:R-:W-:Y:S01]  /*a9c0*/  LDGSTS.E [R147+0x6008], desc[UR16][R134.64], P2 ;  /* 0x0600800086937fae */ /* 0x000fe20009121850 */
[----:B------:R-:W-:Y:S02]  /*a9d0*/  SEL R136, R136, RZ, !P0 ;  /* 0x000000ff88887207 */ /* 0x000fe40004000000 */
[----:B------:R-:W-:Y:S01]  /*a9e0*/  ISETP.GE.AND P6, PT, R148, UR11, PT ;  /* 0x0000000b94007c0c */ /* 0x000fe2000bfc6270 */
[----:B------:R1:W-:Y:S01]  /*a9f0*/  LDGSTS.E [R143], desc[UR16][R132.64], P4 ;  /* 0x00000000848f7fae */ /* 0x0003e2000a121850 */
[----:B------:R-:W-:Y:S02]  /*aa00*/  ISETP.GE.AND P4, PT, R142, UR11, PT ;  /* 0x0000000b8e007c0c */ /* 0x000fe4000bf86270 */
[----:B------:R-:W-:Y:S02]  /*aa10*/  LOP3.LUT R142, R3, 0x76, RZ, 0xfc, !PT ;  /* 0x00000076038e7812 */ /* 0x000fe400078efcff */
[----:B------:R-:W-:-:S02]  /*aa20*/  ISETP.NE.U32.AND P2, PT, R136, RZ, PT ;  /* 0x000000ff8800720c */ /* 0x000fc40003f45070 */
[----:B------:R-:W-:Y:S02]  /*aa30*/  SEL R136, RZ, 0x4, P6 ;  /* 0x00000004ff887807 */ /* 0x000fe40003000000 */
[----:B------:R-:W-:Y:S02]  /*aa40*/  ISETP.GE.AND P6, PT, R142, UR11, PT ;  /* 0x0000000b8e007c0c */ /* 0x000fe4000bfc6270 */
[----:B------:R-:W-:Y:S01]  /*aa50*/  LOP3.LUT R142, R3, 0x18, RZ, 0xfc, !PT ;  /* 0x00000018038e7812 */ /* 0x000fe200078efcff */
[----:B-1----:R-:W-:Y:S01]  /*aa60*/  IMAD.WIDE R132, R48, 0x4, R130 ;  /* 0x0000000430847825 */ /* 0x002fe200078e0282 */
[----:B------:R-:W-:Y:S02]  /*aa70*/  SEL R134, RZ, 0x4, P6 ;  /* 0x00000004ff867807 */ /* 0x000fe40003000000 */
[----:B------:R-:W-:Y:S02]  /*aa80*/  SEL R137, RZ, 0x4, P4 ;  /* 0x00000004ff897807 */ /* 0x000fe40002000000 */
        /* <DEDUP_REMOVED lines=15> */
[C---:B------:R-:W-:Y:S01]  /*ab80*/  LOP3.LUT R149, R3.reuse, 0x38, RZ, 0xfc, !PT ;  /* 0x0000003803957812 */ /* 0x040fe200078efcff */
[----:B------:R2:W-:Y:S01]  /*ab90*/  LDGSTS.E [R143+0x2008], desc[UR16][R134.64], P3 ;  /* 0x02008000868f7fae */ /* 0x0005e20009921850 */
[----:B------:R-:W-:Y:S02]  /*aba0*/  ISETP.GE.AND P5, PT, R148, UR11, PT ;  /* 0x0000000b94007c0c */ /* 0x000fe4000bfa6270 */
[----:B------:R-:W-:Y:S01]  /*abb0*/  LOP3.LUT R148, R3, 0x3a, RZ, 0xfc, !PT ;  /* 0x0000003a03947812 */ /* 0x000fe200078efcff */
[----:B------:R-:W-:Y:S01]  /*abc0*/  LDGSTS.E [R143+0x4000], desc[UR16][R136.64], P2 ;  /* 0x04000000888f7fae */ /* 0x000fe20009121850 */
[----:B------:R-:W-:-:S02]  /*abd0*/  ISETP.NE.U32.AND P3, PT, R142, RZ, PT ;  /* 0x000000ff8e00720c */ /* 0x000fc40003f65070 */
[----:B------:R-:W-:Y:S01]  /*abe0*/  ISETP.GE.AND P2, PT, R149, UR11, PT ;  /* 0x0000000b95007c0c */ /* 0x000fe2000bf46270 */
[--C-:B-1----:R-:W-:Y:S01]  /*abf0*/  IMAD.WIDE R132, R64, 0x4, R130.reuse ;  /* 0x0000000440847825 */ /* 0x102fe200078e0282 */
[----:B------:R-:W-:Y:S02]  /*ac00*/  SEL R142, RZ, 0x4, P5 ;  /* 0x00000004ff8e7807 */ /* 0x000fe40002800000 */
[----:B------:R-:W-:Y:S01]  /*ac10*/  ISETP.GE.AND P5, PT, R148, UR11, PT ;  /* 0x0000000b94007c0c */ /* 0x000fe2000bfa6270 */
[----:B--2---:R-:W-:Y:S01]  /*ac20*/  IMAD.WIDE R134, R51, 0x4, R130 ;  /* 0x0000000433867825 */ /* 0x004fe200078e0282 */
[----:B------:R-:W-:Y:S01]  /*ac30*/  LOP3.LUT R148, R3, 0x5a, RZ, 0xfc, !PT ;  /* 0x0000005a03947812 */ /* 0x000fe200078efcff */
[----:B------:R1:W-:Y:S01]  /*ac40*/  LDGSTS.E [R143+0x4008], desc[UR16][R132.64], P4 ;  /* 0x04008000848f7fae */ /* 0x0003e2000a121850 */
[----:B------:R-:W-:Y:S02]  /*ac50*/  SEL R147, RZ, 0x4, P2 ;  /* 0x00000004ff937807 */ /* 0x000fe40001000000 */
[----:B------:R-:W-:Y:S01]  /*ac60*/  SEL R142, R142, RZ, !P0 ;  /* 0x000000ff8e8e7207 */ /* 0x000fe20004000000 */
[----:B------:R2:W-:Y:S01]  /*ac70*/  LDGSTS.E [R143+0x6000], desc[UR16][R134.64], P6 ;  /* 0x06000000868f7fae */ /* 0x0005e2000b121850 */
[----:B------:R-:W-:-:S02]  /*ac80*/  ISETP.GE.AND P4, PT, R148, UR11, PT ;  /* 0x0000000b94007c0c */ /* 0x000fc4000bf86270 */
[----:B------:R-:W-:Y:S02]  /*ac90*/  SEL R147, R147, RZ, !P0 ;  /* 0x000000ff93937207 */ /* 0x000fe40004000000 */
[----:B------:R-:W-:Y:S02]  /*aca0*/  LOP3.LUT R148, R2, 0x60, RZ, 0x3c, !PT ;  /* 0x0000006002947812 */ /* 0x000fe400078e3cff */
[----:B------:R-:W-:Y:S01]  /*acb0*/  ISETP.NE.U32.AND P2, PT, R142, RZ, PT ;  /* 0x000000ff8e00720c */ /* 0x000fe20003f45070 */
[--C-:B-1----:R-:W-:Y:S01]  /*acc0*/  IMAD.WIDE R132, R50, 0x4, R130.reuse ;  /* 0x0000000432847825 */ /* 0x102fe200078e0282 */
[----:B------:R-:W-:Y:S02]  /*acd0*/  SEL R142, RZ, 0x4, P5 ;  /* 0x00000004ff8e7807 */ /* 0x000fe40002800000 */
[----:B------:R-:W-:Y:S01]  /*ace0*/  ISETP.NE.U32.AND P5, PT, R147, RZ, PT ;  /* 0x000000ff9300720c */ /* 0x000fe20003fa5070 */
[----:B--2---:R-:W-:Y:S01]  /*acf0*/  IMAD.WIDE R134, R91, 0x4, R130 ;  /* 0x000000045b867825 */ /* 0x004fe200078e0282 */
[----:B------:R1:W-:Y:S01]  /*ad00*/  LDGSTS.E [R143+0x6008], desc[UR16][R132.64], P1 ;  /* 0x06008000848f7fae */ /* 0x0003e20008921850 */
[----:B------:R-:W-:-:S02]  /*ad10*/  LOP3.LUT R149, R3, 0x58, RZ, 0xfc, !PT ;  /* 0x0000005803957812 */ /* 0x000fc400078efcff */
[----:B------:R-:W-:Y:S01]  /*ad20*/  VIADD R147, R148, UR20 ;  /* 0x0000001494937c36 */ /* 0x000fe20008000000 */
[----:B------:R-:W-:Y:S02]  /*ad30*/  LOP3.LUT R148, R3, 0x78, RZ, 0xfc, !PT ;  /* 0x0000007803947812 */ /* 0x000fe400078efcff */
[----:B------:R-:W-:Y:S02]  /*ad40*/  ISETP.GE.AND P6, PT, R149, UR11, PT ;  /* 0x0000000b95007c0c */ /* 0x000fe4000bfc6270 */
[----:B------:R2:W-:Y:S01]  /*ad50*/  LDGSTS.E [R147], desc[UR16][R134.64], P3 ;  /* 0x0000000086937fae */ /* 0x0005e20009921850 */
[----:B------:R-:W-:Y:S02]  /*ad60*/  ISETP.GE.AND P3, PT, R148, UR11, PT ;  /* 0x0000000b94007c0c */ /* 0x000fe4000bf66270 */
[----:B------:R-:W-:Y:S01]  /*ad70*/  LOP3.LUT R148, R3, 0x7a, RZ, 0xfc, !PT ;  /* 0x0000007a03947812 */ /* 0x000fe200078efcff */
[----:B-1----:R-:W-:Y:S01]  /*ad80*/  IMAD.WIDE R132, R90, 0x4, R130 ;  /* 0x000000045a847825 */ /* 0x002fe200078e0282 */
[----:B------:R-:W-:-:S02]  /*ad90*/  SEL R142, R142, RZ, !P0 ;  /* 0x000000ff8e8e7207 */ /* 0x000fc40004000000 */
[----:B------:R-:W-:Y:S02]  /*ada0*/  SEL R136, RZ, 0x4, P6 ;  /* 0x00000004ff887807 */ /* 0x000fe40003000000 */
[----:B------:R1:W-:Y:S01]  /*adb0*/  LDGSTS.E [R147+0x8], desc[UR16][R132.64], P2 ;  /* 0x0000800084937fae */ /* 0x0003e20009121850 */
[----:B------:R-:W-:Y:S02]  /*adc0*/  ISETP.GE.AND P2, PT, R148, UR11, PT ;  /* 0x0000000b94007c0c */ /* 0x000fe4000bf46270 */
[----:B------:R-:W-:Y:S01]  /*add0*/  LOP3.LUT R149, R3, 0x1c, RZ, 0xfc, !PT ;  /* 0x0000001c03957812 */ /* 0x000fe200078efcff */
[----:B------:R-:W3:Y:S01]  /*ade0*/  S2R R148, SR_TID.X ;  /* 0x0000000000947919 */ /* 0x000ee20000002100 */
[----:B------:R-:W-:Y:S01]  /*adf0*/  ISETP.NE.U32.AND P6, PT, R142, RZ, PT ;  /* 0x000000ff8e00720c */ /* 0x000fe20003fc5070 */
[----:B--2---:R-:W-:Y:S01]  /*ae00*/  IMAD.WIDE R134, R77, 0x4, R130 ;  /* 0x000000044d867825 */ /* 0x004fe200078e0282 */
[----:B------:R-:W-:Y:S02]  /*ae10*/  SEL R142, RZ, 0x4, P3 ;  /* 0x00000004ff8e7807 */ /* 0x000fe40001800000 */
[----:B------:R-:W-:-:S02]  /*ae20*/  SEL R143, RZ, 0x4, P2 ;  /* 0x00000004ff8f7807 */ /* 0x000fc40001000000 */
[----:B------:R-:W-:Y:S01]  /*ae30*/  ISETP.GE.AND P2, PT, R149, UR11, PT ;  /* 0x0000000b95007c0c */ /* 0x000fe2000bf46270 */
[----:B------:R2:W-:Y:S01]  /*ae40*/  LDGSTS.E [R147+0x2000], desc[UR16][R134.64], P5 ;  /* 0x0200000086937fae */ /* 0x0005e2000a921850 */
[----:B------:R-:W-:Y:S02]  /*ae50*/  SEL R137, RZ, 0x4, P4 ;  /* 0x00000004ff897807 */ /* 0x000fe40002000000 */
[----:B-1----:R-:W-:Y:S02]  /*ae60*/  SEL R132, RZ, 0x4, P2 ;  /* 0x00000004ff847807 */ /* 0x002fe40001000000 */
[----:B------:R-:W-:Y:S02]  /*ae70*/  SEL R136, R136, RZ, !P0 ;  /* 0x000000ff88887207 */ /* 0x000fe40004000000 */
[----:B------:R-:W-:Y:S02]  /*ae80*/  SEL R137, R137, RZ, !P0 ;  /* 0x000000ff89897207 */ /* 0x000fe40004000000 */
[----:B------:R-:W-:-:S02]  /*ae90*/  ISETP.NE.U32.AND P4, PT, R136, RZ, PT ;  /* 0x000000ff8800720c */ /* 0x000fc40003f85070 */
[----:B------:R-:W-:Y:S01]  /*aea0*/  ISETP.NE.U32.AND P1, PT, R137, RZ, PT ;  /* 0x000000ff8900720c */ /* 0x000fe20003f25070 */
[--C-:B------:R-:W-:Y:S01]  /*aeb0*/  IMAD.WIDE R136, R76, 0x4, R130.reuse ;  /* 0x000000044c887825 */ /* 0x100fe200078e0282 */
[----:B------:R-:W-:Y:S02]  /*aec0*/  SEL R132, R132, RZ, !P0 ;  /* 0x000000ff84847207 */ /* 0x000fe40004000000 */
[----:B------:R-:W-:Y:S01]  /*aed0*/  SEL R142, R142, RZ, !P0 ;  /* 0x000000ff8e8e7207 */ /* 0x000fe20004000000 */
[----:B--2---:R-:W-:Y:S01]  /*aee0*/  IMAD.WIDE R134, R63, 0x4, R130 ;  /* 0x000000043f867825 */ /* 0x004fe200078e0282 */
[----:B------:R-:W-:Y:S01]  /*aef0*/  LDGSTS.E [R147+0x2008], desc[UR16][R136.64], P6 ;  /* 0x0200800088937fae */ /* 0x000fe2000b121850 */
[----:B------:R-:W-:Y:S02]  /*af00*/  SEL R143, R143, RZ, !P0 ;  /* 0x000000ff8f8f7207 */ /* 0x000fe40004000000 */
[----:B------:R-:W-:Y:S02]  /*af10*/  ISETP.NE.U32.AND P6, PT, R142, RZ, PT ;  /* 0x000000ff8e00720c */ /* 0x000fe40003fc5070 */
[----:B------:R1:W-:Y:S01]  /*af20*/  LDGSTS.E [R147+0x4000], desc[UR16][R134.64], P4 ;  /* 0x0400000086937fae */ /* 0x0003e2000a121850 */
[----:B------:R-:W-:-:S02]  /*af30*/  LOP3.LUT R149, R3, 0x5c, RZ, 0xfc, !PT ;  /* 0x0000005c03957812 */ /* 0x000fc400078efcff */
[----:B---3--:R-:W-:-:S04]  /*af40*/  LEA.HI R148, R148, 0x1e, RZ, 0x1a ;  /* 0x0000001e94947811 */ /* 0x008fc800078fd0ff */
[----:B------:R-:W-:Y:S02]  /*af50*/  ISETP.GE.AND P3, PT, R148, UR11, PT ;  /* 0x0000000b94007c0c */ /* 0x000fe4000bf66270 */
[----:B------:R-:W-:Y:S02]  /*af60*/  LOP3.LUT R148, R3, 0x3c, RZ, 0xfc, !PT ;  /* 0x0000003c03947812 */ /* 0x000fe400078efcff */
[----:B------:R-:W-:Y:S01]  /*af70*/  SEL R133, RZ, 0x4, P3 ;  /* 0x00000004ff857807 */ /* 0x000fe20001800000 */
[----:B-1----:R-:W-:Y:S01]  /*af80*/  IMAD.WIDE R134, R49, 0x4, R130 ;  /* 0x0000000431867825 */ /* 0x002fe200078e0282 */
[----:B------:R-:W-:Y:S02]  /*af90*/  ISETP.GE.AND P2, PT, R148, UR11, PT ;  /* 0x0000000b94007c0c */ /* 0x000fe4000bf46270 */
[----:B------:R-:W1:Y:S01]  /*afa0*/  S2R R148, SR_TID.X ;  /* 0x0000000000947919 */ /* 0x000e620000002100 */
[----:B------:R-:W-:Y:S02]  /*afb0*/  SEL R133, R133, RZ, !P0 ;  /* 0x000000ff85857207 */ /* 0x000fe40004000000 */
[----:B------:R-:W-:-:S02]  /*afc0*/  SEL R136, RZ, 0x4, P2 ;  /* 0x00000004ff887807 */ /* 0x000fc40001000000 */
[----:B------:R-:W-:Y:S02]  /*afd0*/  ISETP.NE.U32.AND P2, PT, R132, RZ, PT ;  /* 0x000000ff8400720c */ /* 0x000fe40003f45070 */
[----:B------:R-:W-:Y:S01]  /*afe0*/  ISETP.NE.U32.AND P5, PT, R133, RZ, PT ;  /* 0x000000ff8500720c */ /* 0x000fe20003fa5070 */
[--C-:B------:R-:W-:Y:S01]  /*aff0*/  IMAD.WIDE R132, R62, 0x4, R130.reuse ;  /* 0x000000043e847825 */ /* 0x100fe200078e0282 */
[----:B------:R-:W-:Y:S02]  /*b000*/  ISETP.NE.U32.AND P3, PT, R143, RZ, PT ;  /* 0x000000ff8f00720c */ /* 0x000fe40003f65070 */
[----:B------:R-:W-:Y:S02]  /*b010*/  SEL R136, R136, RZ, !P0 ;  /* 0x000000ff88887207 */ /* 0x000fe40004000000 */
[----:B------:R2:W-:Y:S02]  /*b020*/  LDGSTS.E [R147+0x4008], desc[UR16][R132.64], P1 ;  /* 0x0400800084937fae */ /* 0x0005e40008921850 */
[----:B------:R-:W-:Y:S01]  /*b030*/  ISETP.NE.U32.AND P4, PT, R136, RZ, PT ;  /* 0x000000ff8800720c */ /* 0x000fe20003f85070 */
[----:B------:R-:W-:Y:S01]  /*b040*/  IMAD.WIDE R136, R139, 0x4, R130 ;  /* 0x000000048b887825 */ /* 0x000fe200078e0282 */
[----:B------:R3:W-:Y:S01]  /*b050*/  LDGSTS.E [R147+0x6000], desc[UR16][R134.64], P6 ;  /* 0x0600000086937fae */ /* 0x0007e2000b121850 */
[----:B------:R-:W-:-:S04]  /*b060*/  ISETP.GE.AND P6, PT, R149, UR11, PT ;  /* 0x0000000b95007c0c */ /* 0x000fc8000bfc6270 */
[----:B------:R4:W-:Y:S01]  /*b070*/  LDGSTS.E [R147+0x6008], desc[UR16][R136.64], P3 ;  /* 0x0600800088937fae */ /* 0x0009e20009921850 */
[----:B------:R-:W-:Y:S02]  /*b080*/  SEL R143, RZ, 0x4, P6 ;  /* 0x00000004ff8f7807 */ /* 0x000fe40003000000 */
[----:B--2---:R-:W-:Y:S02]  /*b090*/  IADD3 R132, P6, R15, R130, RZ ;  /* 0x000000820f847210 */ /* 0x004fe40007fde0ff */
[----:B------:R-:W-:Y:S01]  /*b0a0*/  SEL R143, R143, RZ, !P0 ;  /* 0x000000ff8f8f7207 */ /* 0x000fe20004000000 */
[----:B---3--:R-:W-:Y:S01]  /*b0b0*/  IMAD.WIDE R134, R89, 0x4, R130 ;  /* 0x0000000459867825 */ /* 0x008fe200078e0282 */
[----:B-1----:R-:W-:-:S03]  /*b0c0*/  LEA.HI R148, R148, 0x3e, RZ, 0x1a ;  /* 0x0000003e94947811 */ /* 0x002fc600078fd0ff */
[----:B------:R-:W-:Y:S01]  /*b0d0*/  IMAD.X R133, R131, 0x1, R40, P6 ;  /* 0x0000000183857824 */ /* 0x000fe200030e0628 */
[----:B------:R-:W-:Y:S02]  /*b0e0*/  ISETP.NE.U32.AND P6, PT, R143, RZ, PT ;  /* 0x000000ff8f00720c */ /* 0x000fe40003fc5070 */
[----:B------:R-:W-:Y:S02]  /*b0f0*/  ISETP.GE.AND P1, PT, R148, UR11, PT ;  /* 0x0000000b94007c0c */ /* 0x000fe4000bf26270 */
[----:B------:R-:W1:Y:S01]  /*b100*/  S2R R148, SR_TID.X ;  /* 0x0000000000947919 */ /* 0x000e620000002100 */
[----:B----4-:R-:W-:Y:S02]  /*b110*/  LOP3.LUT R147, R0, 0x10, RZ, 0x3c, !PT ;  /* 0x0000001000937812 */ /* 0x010fe400078e3cff */
[----:B------:R-:W-:-:S04]  /*b120*/  SEL R142, RZ, 0x4, P1 ;  /* 0x00000004ff8e7807 */ /* 0x000fc80000800000 */
[----:B------:R-:W-:-:S04]  /*b130*/  SEL R142, R142, RZ, !P0 ;  /* 0x000000ff8e8e7207 */ /* 0x000fc80004000000 */
[----:B------:R-:W-:Y:S02]  /*b140*/  ISETP.NE.U32.AND P3, PT, R142, RZ, PT ;  /* 0x000000ff8e00720c */ /* 0x000fe40003f65070 */
[----:B-1----:R-:W-:-:S04]  /*b150*/  LEA.HI R148, R148, 0x5e, RZ, 0x1a ;  /* 0x0000005e94947811 */ /* 0x002fc800078fd0ff */
[----:B------:R-:W-:Y:S02]  /*b160*/  ISETP.GE.AND P1, PT, R148, UR11, PT ;  /* 0x0000000b94007c0c */ /* 0x000fe4000bf26270 */
[----:B------:R-:W-:Y:S02]  /*b170*/  LOP3.LUT R148, R2, 0x70, RZ, 0x3c, !PT ;  /* 0x0000007002947812 */ /* 0x000fe400078e3cff */
[----:B------:R-:W-:-:S03]  /*b180*/  SEL R136, RZ, 0x4, P1 ;  /* 0x00000004ff887807 */ /* 0x000fc60000800000 */
[----:B------:R-:W-:Y:S01]  /*b190*/  VIADD R149, R148, UR20 ;  /* 0x0000001494957c36 */ /* 0x000fe20008000000 */
[----:B------:R-:W-:Y:S01]  /*b1a0*/  LOP3.LUT R148, R3, 0x7c, RZ, 0xfc, !PT ;  /* 0x0000007c03947812 */ /* 0x000fe200078efcff */
[----:B------:R-:W-:Y:S01]  /*b1b0*/  ULEA UR20, UR59, UR5, 0xe ;  /* 0x000000053b147291 */ /* 0x000fe2000f8e703f */
[----:B------:R-:W-:Y:S02]  /*b1c0*/  SEL R136, R136, RZ, !P0 ;  /* 0x000000ff88887207 */ /* 0x000fe40004000000 */
[----:B------:R1:W-:Y:S01]  /*b1d0*/  LDGSTS.E [R149], desc[UR16][R134.64], P2 ;  /* 0x0000000086957fae */ /* 0x0003e20009121850 */
[----:B------:R-:W-:Y:S02]  /*b1e0*/  ISETP.GE.AND P2, PT, R148, UR11, PT ;  /* 0x0000000b94007c0c */ /* 0x000fe4000bf46270 */
[----:B------:R-:W-:Y:S01]  /*b1f0*/  ISETP.NE.U32.AND P1, PT, R136, RZ, PT ;  /* 0x000000ff8800720c */ /* 0x000fe20003f25070 */
[----:B------:R-:W2:Y:S01]  /*b200*/  S2R R148, SR_TID.X ;  /* 0x0000000000947919 */ /* 0x000ea20000002100 */
[----:B------:R-:W-:Y:S01]  /*b210*/  SEL R136, RZ, 0x4, P2 ;  /* 0x00000004ff887807 */ /* 0x000fe20001000000 */
[----:B------:R-:W-:Y:S01]  /*b220*/  VIADD R147, R147, UR20 ;  /* 0x0000001493937c36 */ /* 0x000fe20008000000 */
[----:B------:R3:W-:Y:S02]  /*b230*/  LDGSTS.E [R149+0x8], desc[UR16][R132.64], P5 ;  /* 0x0000800084957fae */ /* 0x0007e4000a921850 */
[----:B------:R-:W-:Y:S01]  /*b240*/  SEL R136, R136, RZ, !P0 ;  /* 0x000000ff88887207 */ /* 0x000fe20004000000 */
[----:B-1----:R-:W-:-:S05]  /*b250*/  IMAD.WIDE R134, R75, 0x4, R130 ;  /* 0x000000044b867825 */ /* 0x002fca00078e0282 */
[----:B------:R1:W-:Y:S01]  /*b260*/  LDGSTS.E [R149+0x2000], desc[UR16][R134.64], P4 ;  /* 0x0200000086957fae */ /* 0x0003e2000a121850 */
[----:B---3--:R-:W-:-:S05]  /*b270*/  IADD3 R132, P2, R17, R130, RZ ;  /* 0x0000008211847210 */ /* 0x008fca0007f5e0ff */
[----:B------:R-:W-:Y:S01]  /*b280*/  IMAD.X R133, R131, 0x1, R42, P2 ;  /* 0x0000000183857824 */ /* 0x000fe200010e062a */
[----:B------:R-:W-:Y:S01]  /*b290*/  ISETP.NE.U32.AND P2, PT, R136, RZ, PT ;  /* 0x000000ff8800720c */ /* 0x000fe20003f45070 */
[----:B-1----:R-:W-:-:S03]  /*b2a0*/  IMAD.WIDE R134, R61, 0x4, R130 ;  /* 0x000000043d867825 */ /* 0x002fc600078e0282 */
[----:B------:R-:W-:Y:S04]  /*b2b0*/  LDGSTS.E [R149+0x2008], desc[UR16][R132.64], P3 ;  /* 0x0200800084957fae */ /* 0x000fe80009921850 */
[----:B------:R1:W-:Y:S01]  /*b2c0*/  LDGSTS.E [R149+0x4000], desc[UR16][R134.64], P6 ;  /* 0x0400000086957fae */ /* 0x0003e2000b121850 */
[----:B------:R-:W-:Y:S02]  /*b2d0*/  LEA R142, P6, R23, R130, 0x2 ;  /* 0x00000082178e7211 */ /* 0x000fe400078c10ff */
[----:B--2---:R-:W-:-:S03]  /*b2e0*/  LEA.HI R148, R148, 0x7e, RZ, 0x1a ;  /* 0x0000007e94947811 */ /* 0x004fc600078fd0ff */
[----:B------:R-:W-:Y:S01]  /*b2f0*/  IMAD.X R143, R131, 0x1, R118, P6 ;  /* 0x00000001838f7824 */ /* 0x000fe200030e0676 */
[----:B------:R-:W-:Y:S02]  /*b300*/  ISETP.GE.AND P5, PT, R148, UR11, PT ;  /* 0x0000000b94007c0c */ /* 0x000fe4000bfa6270 */
[----:B------:R-:W2:Y:S02]  /*b310*/  S2R R148, SR_TID.X ;  /* 0x0000000000947919 */ /* 0x000ea40000002100 */
[----:B------:R-:W-:Y:S02]  /*b320*/  SEL R137, RZ, 0x4, P5 ;  /* 0x00000004ff897807 */ /* 0x000fe40002800000 */
[----:B-1----:R-:W-:Y:S02]  /*b330*/  IADD3 R134, P3, R19, R130, RZ ;  /* 0x0000008213867210 */ /* 0x002fe40007f7e0ff */
[----:B------:R-:W-:-:S03]  /*b340*/  SEL R137, R137, RZ, !P0 ;  /* 0x000000ff89897207 */ /* 0x000fc60004000000 */
[----:B------:R-:W-:Y:S01]  /*b350*/  IMAD.X R135, R131, 0x1, R44, P3 ;  /* 0x0000000183877824 */ /* 0x000fe200018e062c */
[----:B------:R-:W-:Y:S01]  /*b360*/  ISETP.NE.U32.AND P4, PT, R137, RZ, PT ;  /* 0x000000ff8900720c */ /* 0x000fe20003f85070 */
[----:B------:R-:W-:-:S03]  /*b370*/  VIADD R137, R0, UR20 ;  /* 0x0000001400897c36 */ /* 0x000fc60008000000 */
[----:B------:R1:W-:Y:S02]  /*b380*/  LDGSTS.E [R149+0x4008], desc[UR16][R134.64], P1 ;  /* 0x0400800086957fae */ /* 0x0003e40008921850 */
[----:B-1----:R-:W-:-:S05]  /*b390*/  IADD3 R134, P1, R21, R106, RZ ;  /* 0x0000006a15867210 */ /* 0x002fca0007f3e0ff */
[----:B------:R-:W-:Y:S01]  /*b3a0*/  IMAD.X R135, R115, 0x1, R47, P1 ;  /* 0x0000000173877824 */ /* 0x000fe200008e062f */
[----:B--2---:R-:W-:-:S04]  /*b3b0*/  LOP3.LUT R148, R148, 0x7f, RZ, 0xc0, !PT ;  /* 0x0000007f94947812 */ /* 0x004fc800078ec0ff */
[----:B------:R-:W-:Y:S01]  /*b3c0*/  ISETP.GE.AND P5, PT, R148, UR11, PT ;  /* 0x0000000b94007c0c */ /* 0x000fe2000bfa6270 */
[----:B------:R-:W-:Y:S01]  /*b3d0*/  UIADD3 UR11, UR11, -0x80, URZ ;  /* 0xffffff800b0b7890 */ /* 0x000fe2000fffe03f */
[----:B------:R-:W-:Y:S02]  /*b3e0*/  LOP3.LUT R148, R0, 0x20, RZ, 0x3c, !PT ;  /* 0x0000002000947812 */ /* 0x000fe400078e3cff */
[----:B------:R-:W-:Y:S02]  /*b3f0*/  SEL R136, RZ, 0x4, P5 ;  /* 0x00000004ff887807 */ /* 0x000fe40002800000 */
[----:B------:R-:W-:Y:S02]  /*b400*/  IADD3 R132, P5, R22, R130, RZ ;  /* 0x0000008216847210 */ /* 0x000fe40007fbe0ff */
[----:B------:R-:W-:-:S03]  /*b410*/  SEL R136, R136, RZ, !P0 ;  /* 0x000000ff88887207 */ /* 0x000fc60004000000 */
[----:B------:R-:W-:Y:S01]  /*b420*/  IMAD.X R133, R131, 0x1, R46, P5 ;  /* 0x0000000183857824 */ /* 0x000fe200028e062e */
[----:B------:R-:W-:Y:S01]  /*b430*/  ISETP.NE.U32.AND P0, PT, R136, RZ, PT ;  /* 0x000000ff8800720c */ /* 0x000fe20003f05070 */
[----:B------:R-:W-:Y:S01]  /*b440*/  IMAD.WIDE R130, R140, 0x4, R130 ;  /* 0x000000048c827825 */ /* 0x000fe200078e0282 */
[----:B------:R-:W-:-:S04]  /*b450*/  LOP3.LUT R136, R0, 0x40, RZ, 0x3c, !PT ;  /* 0x0000004000887812 */ /* 0x000fc800078e3cff */
[----:B------:R1:W-:Y:S04]  /*b460*/  LDGSTS.E [R149+0x6000], desc[UR16][R130.64], P2 ;  /* 0x0600000082957fae */ /* 0x0003e80009121850 */
[----:B------:R2:W-:Y:S04]  /*b470*/  LDGSTS.E [R149+0x6008], desc[UR16][R132.64], P4 ;  /* 0x0600800084957fae */ /* 0x0005e8000a121850 */
[----:B------:R-:W0:Y:S01]  /*b480*/  LDGDEPBAR ;  /* 0x00000000000079af */ /* 0x000e220000000000 */
[----:B-1----:R-:W-:-:S03]  /*b490*/  IADD3 R130, P2, R21, UR45, RZ ;  /* 0x0000002d15827c10 */ /* 0x002fc6000ff5e0ff */
[----:B------:R1:W-:Y:S01]  /*b4a0*/  LDGSTS.E [R137+0x18000], desc[UR16][R134.64], P0 ;  /* 0x1800000086897fae */ /* 0x0003e20008121850 */
[----:B------:R-:W-:Y:S01]  /*b4b0*/  IADD3.X R131, R47, UR44, RZ, P2, !PT ;  /* 0x0000002c2f837c10 */ /* 0x000fe200097fe4ff */
[----:B--2---:R-:W-:Y:S01]  /*b4c0*/  VIADD R149, R136, UR20 ;  /* 0x0000001488957c36 */ /* 0x004fe20008000000 */
[----:B------:R-:W-:Y:S01]  /*b4d0*/  IADD3 R132, P1, R21, UR29, RZ ;  /* 0x0000001d15847c10 */ /* 0x000fe2000ff3e0ff */
[----:B------:R-:W-:Y:S02]  /*b4e0*/  UIADD3 UR29, UP0, UR29, UR21, URZ ;  /* 0x000000151d1d7290 */ /* 0x000fe4000ff1e03f */
[----:B------:R2:W-:Y:S01]  /*b4f0*/  LDGSTS.E [R137+0x18400], desc[UR16][R130.64], P0 ;  /* 0x1840000082897fae */ /* 0x0005e20008121850 */
[----:B------:R-:W-:Y:S01]  /*b500*/  IADD3.X R133, R47, UR28, RZ, P1, !PT ;  /* 0x0000001c2f857c10 */ /* 0x000fe20008ffe4ff */
[----:B------:R-:W-:Y:S01]  /*b510*/  UIADD3.X UR28, UR28, UR22, URZ, UP0, !UPT ;  /* 0x000000161c1c7290 */ /* 0x000fe200087fe43f */
[----:B-1----:R-:W-:-:S03]  /*b520*/  IADD3 R134, P2, R21, R98, RZ ;  /* 0x0000006215867210 */ /* 0x002fc60007f5e0ff */
[----:B------:R1:W-:Y:S02]  /*b530*/  LDGSTS.E [R137+0x18800], desc[UR16][R132.64], P0 ;  /* 0x1880000084897fae */ /* 0x0003e40008121850 */
[----:B------:R-:W-:Y:S01]  /*b540*/  IMAD.X R135, R110, 0x1, R47, P2 ;  /* 0x000000016e877824 */ /* 0x000fe200010e062f */
[----:B--2---:R-:W-:-:S04]  /*b550*/  IADD3 R130, P1, R21, R104, RZ ;  /* 0x0000006815827210 */ /* 0x004fc80007f3e0ff */
[----:B------:R2:W-:Y:S01]  /*b560*/  LDGSTS.E [R137+0x18c00], desc[UR16][R134.64], P0 ;  /* 0x18c0000086897fae */ /* 0x0005e20008121850 */
[----:B------:R-:W-:Y:S01]  /*b570*/  IMAD.X R131, R114, 0x1, R47, P1 ;  /* 0x0000000172837824 */ /* 0x000fe200008e062f */
[----:B-1----:R-:W-:Y:S01]  /*b580*/  IADD3 R132, P2, R21, UR43, RZ ;  /* 0x0000002b15847c10 */ /* 0x002fe2000ff5e0ff */
[----:B------:R-:W-:-:S03]  /*b590*/  UIADD3 UR43, UP0, UR43, UR21, URZ ;  /* 0x000000152b2b7290 */ /* 0x000fc6000ff1e03f */
[----:B------:R-:W-:Y:S01]  /*b5a0*/  IADD3.X R133, R47, UR42, RZ, P2, !PT ;  /* 0x0000002a2f857c10 */ /* 0x000fe200097fe4ff */
[----:B------:R1:W-:Y:S01]  /*b5b0*/  LDGSTS.E [R147+0x18080], desc[UR16][R130.64], P0 ;  /* 0x1808000082937fae */ /* 0x0003e20008121850 */
[----:B------:R-:W-:Y:S01]  /*b5c0*/  UIADD3.X UR42, UR42, UR22, URZ, UP0, !UPT ;  /* 0x000000162a2a7290 */ /* 0x000fe200087fe43f */
[----:B--2---:R-:W-:Y:S02]  /*b5d0*/  IADD3 R134, P1, R21, UR19, RZ ;  /* 0x0000001315867c10 */ /* 0x004fe4000ff3e0ff */
[----:B------:R2:W-:Y:S01]  /*b5e0*/  LDGSTS.E [R147+0x18480], desc[UR16][R132.64], P0 ;  /* 0x1848000084937fae */ /* 0x0005e20008121850 */
[----:B------:R-:W-:Y:S01]  /*b5f0*/  VIADD R137, R148, UR20 ;  /* 0x0000001494897c36 */ /* 0x000fe20008000000 */
[----:B------:R-:W-:Y:S01]  /*b600*/  LOP3.LUT R148, R0, 0x30, RZ, 0x3c, !PT ;  /* 0x0000003000947812 */ /* 0x000fe200078e3cff */
[----:B------:R-:W-:Y:S01]  /*b610*/  UIADD3 UR19, UP1, UR19, UR21, URZ ;  /* 0x0000001513137290 */ /* 0x000fe2000ff3e03f */
[----:B------:R-:W-:-:S03]  /*b620*/  IADD3.X R135, R47, UR18, RZ, P1, !PT ;  /* 0x000000122f877c10 */ /* 0x000fc60008ffe4ff */
[----:B------:R-:W-:Y:S01]  /*b630*/  UIADD3.X UR18, UR18, UR22, URZ, UP1, !UPT ;  /* 0x0000001612127290 */ /* 0x000fe20008ffe43f */
[C---:B-1----:R-:W-:Y:S01]  /*b640*/  IADD3 R130, P2, R21.reuse, R99, RZ ;  /* 0x0000006315827210 */ /* 0x042fe20007f5e0ff */
[----:B------:R1:W-:Y:S01]  /*b650*/  LDGSTS.E [R147+0x18880], desc[UR16][R134.64], P0 ;  /* 0x1888000086937fae */ /* 0x0003e20008121850 */
[----:B--2---:R-:W-:-:S03]  /*b660*/  IADD3 R132, P1, R21, UR57, RZ ;  /* 0x0000003915847c10 */ /* 0x004fc6000ff3e0ff */
[----:B------:R-:W-:Y:S01]  /*b670*/  IMAD.X R131, R108, 0x1, R47, P2 ;  /* 0x000000016c837824 */ /* 0x000fe200010e062f */
[----:B------:R-:W-:Y:S01]  /*b680*/  UIADD3 UR57, UP0, UR57, UR21, URZ ;  /* 0x0000001539397290 */ /* 0x000fe2000ff1e03f */
[----:B------:R-:W-:-:S03]  /*b690*/  IADD3.X R133, R47, UR56, RZ, P1, !PT ;  /* 0x000000382f857c10 */ /* 0x000fc60008ffe4ff */
[----:B------:R2:W-:Y:S01]  /*b6a0*/  LDGSTS.E [R147+0x18c80], desc[UR16][R130.64], P0 ;  /* 0x18c8000082937fae */ /* 0x0005e20008121850 */
[----:B------:R-:W-:Y:S01]  /*b6b0*/  UIADD3.X UR56, UR56, UR22, URZ, UP0, !UPT ;  /* 0x0000001638387290 */ /* 0x000fe200087fe43f */
[----:B-1----:R-:W-:Y:S02]  /*b6c0*/  IADD3 R134, P2, R21, UR41, RZ ;  /* 0x0000002915867c10 */ /* 0x002fe4000ff5e0ff */
[----:B------:R1:W-:Y:S01]  /*b6d0*/  LDGSTS.E [R137+0x18100], desc[UR16][R132.64], P0 ;  /* 0x1810000084897fae */ /* 0x0003e20008121850 */
[----:B------:R-:W-:Y:S01]  /*b6e0*/  UIADD3 UR41, UP1, UR41, UR21, URZ ;  /* 0x0000001529297290 */ /* 0x000fe2000ff3e03f */
[----:B------:R-:W-:-:S03]  /*b6f0*/  IADD3.X R135, R47, UR40, RZ, P2, !PT ;  /* 0x000000282f877c10 */ /* 0x000fc600097fe4ff */
[----:B------:R-:W-:Y:S01]  /*b700*/  UIADD3.X UR40, UR40, UR22, URZ, UP1, !UPT ;  /* 0x0000001628287290 */ /* 0x000fe20008ffe43f */
[C---:B--2---:R-:W-:Y:S01]  /*b710*/  IADD3 R130, P1, R21.reuse, UR15, RZ ;  /* 0x0000000f15827c10 */ /* 0x044fe2000ff3e0ff */
[----:B------:R2:W-:Y:S01]  /*b720*/  LDGSTS.E [R137+0x18500], desc[UR16][R134.64], P0 ;  /* 0x1850000086897fae */ /* 0x0005e20008121850 */
[----:B------:R-:W-:Y:S01]  /*b730*/  VIADD R147, R148, UR20 ;  /* 0x0000001494937c36 */ /* 0x000fe20008000000 */
[----:B------:R-:W-:Y:S01]  /*b740*/  LOP3.LUT R148, R0, 0x50, RZ, 0x3c, !PT ;  /* 0x0000005000947812 */ /* 0x000fe200078e3cff */
[----:B------:R-:W-:Y:S01]  /*b750*/  UIADD3 UR15, UP2, UR15, UR21, URZ ;  /* 0x000000150f0f7290 */ /* 0x000fe2000ff5e03f */
[----:B-1----:R-:W-:Y:S02]  /*b760*/  IADD3 R132, P2, R21, R97, RZ ;  /* 0x0000006115847210 */ /* 0x002fe40007f5e0ff */
[----:B------:R-:W-:Y:S01]  /*b770*/  IADD3.X R131, R47, UR10, RZ, P1, !PT ;  /* 0x0000000a2f837c10 */ /* 0x000fe20008ffe4ff */
[----:B------:R-:W-:Y:S02]  /*b780*/  UIADD3.X UR10, UR10, UR22, URZ, UP2, !UPT ;  /* 0x000000160a0a7290 */ /* 0x000fe400097fe43f */
[----:B------:R-:W-:-:S02]  /*b790*/  IMAD.X R133, R111, 0x1, R47, P2 ;  /* 0x000000016f857824 */ /* 0x000fc400010e062f */
[----:B------:R1:W-:Y:S01]  /*b7a0*/  LDGSTS.E [R137+0x18900], desc[UR16][R130.64], P0 ;  /* 0x1890000082897fae */ /* 0x0003e20008121850 */
[----:B--2---:R-:W-:Y:S01]  /*b7b0*/  IADD3 R134, P1, R21, UR55, RZ ;  /* 0x0000003715867c10 */ /* 0x004fe2000ff3e0ff */
[----:B------:R-:W-:Y:S02]  /*b7c0*/  UIADD3 UR55, UP1, UR55, UR21, URZ ;  /* 0x0000001537377290 */ /* 0x000fe4000ff3e03f */
[----:B------:R2:W-:Y:S01]  /*b7d0*/  LDGSTS.E [R137+0x18d00], desc[UR16][R132.64], P0 ;  /* 0x18d0000084897fae */ /* 0x0005e20008121850 */
[----:B------:R-:W-:Y:S01]  /*b7e0*/  IADD3.X R135, R47, UR54, RZ, P1, !PT ;  /* 0x000000362f877c10 */ /* 0x000fe20008ffe4ff */
[----:B------:R-:W-:-:S04]  /*b7f0*/  UIADD3.X UR54, UR54, UR22, URZ, UP1, !UPT ;  /* 0x0000001636367290 */ /* 0x000fc80008ffe43f */
[----:B------:R3:W-:Y:S01]  /*b800*/  LDGSTS.E [R147+0x18180], desc[UR16][R134.64], P0 ;  /* 0x1818000086937fae */ /* 0x0007e20008121850 */
[----:B-1----:R-:W-:Y:S01]  /*b810*/  IADD3 R130, P2, R21, UR39, RZ ;  /* 0x0000002715827c10 */ /* 0x002fe2000ff5e0ff */
[----:B------:R-:W-:-:S03]  /*b820*/  UIADD3 UR39, UP2, UR39, UR21, URZ ;  /* 0x0000001527277290 */ /* 0x000fc6000ff5e03f */
[----:B------:R-:W-:Y:S01]  /*b830*/  IADD3.X R131, R47, UR38, RZ, P2, !PT ;  /* 0x000000262f837c10 */ /* 0x000fe200097fe4ff */
[----:B------:R-:W-:Y:S01]  /*b840*/  UIADD3.X UR38, UR38, UR22, URZ, UP2, !UPT ;  /* 0x0000001626267290 */ /* 0x000fe200097fe43f */
[C---:B--2---:R-:W-:Y:S01]  /*b850*/  IADD3 R132, P1, R21.reuse, UR6, RZ ;  /* 0x0000000615847c10 */ /* 0x044fe2000ff3e0ff */
[----:B------:R-:W-:Y:S02]  /*b860*/  UIADD3 UR6, UP3, UR6, UR21, URZ ;  /* 0x0000001506067290 */ /* 0x000fe4000ff7e03f */
[----:B------:R1:W-:Y:S01]  /*b870*/  LDGSTS.E [R147+0x18580], desc[UR16][R130.64], P0 ;  /* 0x1858000082937fae */ /* 0x0003e20008121850 */
[----:B---3--:R-:W-:Y:S02]  /*b880*/  IADD3 R134, P2, R21, R96, RZ ;  /* 0x0000006015867210 */ /* 0x008fe40007f5e0ff */
[----:B------:R-:W-:Y:S01]  /*b890*/  IADD3.X R133, R47, UR9, RZ, P1, !PT ;  /* 0x000000092f857c10 */ /* 0x000fe20008ffe4ff */
[----:B------:R-:W-:Y:S01]  /*b8a0*/  UIADD3.X UR9, UR9, UR22, URZ, UP3, !UPT ;  /* 0x0000001609097290 */ /* 0x000fe20009ffe43f */
[----:B------:R-:W-:Y:S01]  /*b8b0*/  IADD3 R96, P5, R96, R117, RZ ;  /* 0x0000007560607210 */ /* 0x000fe20007fbe0ff */
[----:B------:R-:W-:-:S02]  /*b8c0*/  IMAD.X R135, R109, 0x1, R47, P2 ;  /* 0x000000016d877824 */ /* 0x000fc400010e062f */
[----:B------:R2:W-:Y:S02]  /*b8d0*/  LDGSTS.E [R147+0x18980], desc[UR16][R132.64], P0 ;  /* 0x1898000084937fae */ /* 0x0005e40008121850 */
[--C-:B------:R-:W-:Y:S01]  /*b8e0*/  IMAD.X R109, R109, 0x1, R116.reuse, P5 ;  /* 0x000000016d6d7824 */ /* 0x100fe200028e0674 */
[----:B------:R-:W-:Y:S01]  /*b8f0*/  IADD3 R106, P5, R106, R117, RZ ;  /* 0x000000756a6a7210 */ /* 0x000fe20007fbe0ff */
[----:B------:R3:W-:Y:S01]  /*b900*/  LDGSTS.E [R147+0x18d80], desc[UR16][R134.64], P0 ;  /* 0x18d8000086937fae */ /* 0x0007e20008121850 */
[----:B-1----:R-:W-:Y:S01]  /*b910*/  IADD3 R130, P1, R21, UR53, RZ ;  /* 0x0000003515827c10 */ /* 0x002fe2000ff3e0ff */
[----:B------:R-:W-:Y:S02]  /*b920*/  UIADD3 UR53, UP2, UR53, UR21, URZ ;  /* 0x0000001535357290 */ /* 0x000fe4000ff5e03f */
[----:B------:R-:W-:Y:S01]  /*b930*/  IMAD.X R115, R115, 0x1, R116, P5 ;  /* 0x0000000173737824 */ /* 0x000fe200028e0674 */
[----:B------:R-:W-:Y:S01]  /*b940*/  IADD3.X R131, R47, UR52, RZ, P1, !PT ;  /* 0x000000342f837c10 */ /* 0x000fe20008ffe4ff */
[----:B------:R-:W-:Y:S01]  /*b950*/  UIADD3.X UR52, UR52, UR22, URZ, UP2, !UPT ;  /* 0x0000001634347290 */ /* 0x000fe200097fe43f */
[----:B------:R-:W-:-:S02]  /*b960*/  IADD3 R136, P1, R21, UR51, RZ ;  /* 0x0000003315887c10 */ /* 0x000fc4000ff3e0ff */
[----:B--2---:R-:W-:Y:S01]  /*b970*/  IADD3 R132, P2, R21, UR37, RZ ;  /* 0x0000002515847c10 */ /* 0x004fe2000ff5e0ff */
[----:B------:R1:W-:Y:S01]  /*b980*/  LDGSTS.E [R149+0x18200], desc[UR16][R130.64], P0 ;  /* 0x1820000082957fae */ /* 0x0003e20008121850 */
[C---:B------:R-:W-:Y:S01]  /*b990*/  IADD3.X R137, R47.reuse, UR50, RZ, P1, !PT ;  /* 0x000000322f897c10 */ /* 0x040fe20008ffe4ff */
[----:B---3--:R-:W-:Y:S01]  /*b9a0*/  VIADD R147, R148, UR20 ;  /* 0x0000001494937c36 */ /* 0x008fe20008000000 */
[----:B------:R-:W-:Y:S01]  /*b9b0*/  IADD3.X R133, R47, UR36, RZ, P2, !PT ;  /* 0x000000242f857c10 */ /* 0x000fe200097fe4ff */
[----:B------:R-:W-:Y:S01]  /*b9c0*/  UIADD3 UR37, UP3, UR37, UR21, URZ ;  /* 0x0000001525257290 */ /* 0x000fe2000ff7e03f */
[----:B------:R-:W-:Y:S01]  /*b9d0*/  IADD3 R134, P3, R21, UR12, RZ ;  /* 0x0000000c15867c10 */ /* 0x000fe2000ff7e0ff */
[----:B------:R-:W-:Y:S01]  /*b9e0*/  UIADD3 UR12, UP4, UR12, UR21, URZ ;  /* 0x000000150c0c7290 */ /* 0x000fe2000ff9e03f */
[----:B------:R-:W-:Y:S01]  /*b9f0*/  LOP3.LUT R148, R0, 0x60, RZ, 0x3c, !PT ;  /* 0x0000006000947812 */ /* 0x000fe200078e3cff */
[----:B------:R2:W-:Y:S01]  /*ba00*/  LDGSTS.E [R149+0x18600], desc[UR16][R132.64], P0 ;  /* 0x1860000084957fae */ /* 0x0005e20008121850 */
[----:B------:R-:W-:Y:S01]  /*ba10*/  IADD3.X R135, R47, UR8, RZ, P3, !PT ;  /* 0x000000082f877c10 */ /* 0x000fe20009ffe4ff */
[----:B------:R-:W-:Y:S01]  /*ba20*/  UIADD3.X UR8, UR8, UR22, URZ, UP4, !UPT ;  /* 0x0000001608087290 */ /* 0x000fe2000a7fe43f */
[----:B-1----:R-:W-:Y:S01]  /*ba30*/  IADD3 R130, P2, R21, R95, RZ ;  /* 0x0000005f15827210 */ /* 0x002fe20007f5e0ff */
[----:B------:R-:W-:-:S02]  /*ba40*/  UIADD3.X UR36, UR36, UR22, URZ, UP3, !UPT ;  /* 0x0000001624247290 */ /* 0x000fc40009ffe43f */
[----:B------:R-:W-:Y:S01]  /*ba50*/  LDGSTS.E [R149+0x18a00], desc[UR16][R134.64], P0 ;  /* 0x18a0000086957fae */ /* 0x000fe20008121850 */
[----:B------:R-:W-:Y:S01]  /*ba60*/  IADD3 R95, P6, R95, R117, RZ ;  /* 0x000000755f5f7210 */ /* 0x000fe20007fde0ff */
[----:B------:R-:W-:Y:S01]  /*ba70*/  UIADD3 UR51, UP3, UR51, UR21, URZ ;  /* 0x0000001533337290 */ /* 0x000fe2000ff7e03f */
[----:B------:R-:W-:Y:S01]  /*ba80*/  IMAD.X R131, R107, 0x1, R47, P2 ;  /* 0x000000016b837824 */ /* 0x000fe200010e062f */
[----:B--2---:R-:W-:Y:S01]  /*ba90*/  IADD3 R132, P2, R21, UR13, RZ ;  /* 0x0000000d15847c10 */ /* 0x004fe2000ff5e0ff */
[----:B------:R-:W-:-:S03]  /*baa0*/  UIADD3 UR13, UP5, UR13, UR21, URZ ;  /* 0x000000150d0d7290 */ /* 0x000fc6000ffbe03f */
[----:B------:R1:W-:Y:S01]  /*bab0*/  LDGSTS.E [R149+0x18e00], desc[UR16][R130.64], P0 ;  /* 0x18e0000082957fae */ /* 0x0003e20008121850 */
[----:B------:R-:W-:Y:S01]  /*bac0*/  IMAD.X R107, R107, 0x1, R116, P6 ;  /* 0x000000016b6b7824 */ /* 0x000fe200030e0674 */
[----:B------:R-:W-:Y:S01]  /*bad0*/  IADD3.X R133, R47, UR7, RZ, P2, !PT ;  /* 0x000000072f857c10 */ /* 0x000fe200097fe4ff */
[----:B------:R-:W-:Y:S01]  /*bae0*/  UIADD3.X UR7, UR7, UR22, URZ, UP5, !UPT ;  /* 0x0000001607077290 */ /* 0x000fe2000affe43f */
[----:B------:R2:W-:Y:S01]  /*baf0*/  LDGSTS.E [R147+0x18280], desc[UR16][R136.64], P0 ;  /* 0x1828000088937fae */ /* 0x0005e20008121850 */
[----:B------:R-:W-:Y:S01]  /*bb00*/  IADD3 R104, P6, R104, R117, RZ ;  /* 0x0000007568687210 */ /* 0x000fe20007fde0ff */
[----:B------:R-:W-:-:S04]  /*bb10*/  UIADD3.X UR50, UR50, UR22, URZ, UP3, !UPT ;  /* 0x0000001632327290 */ /* 0x000fc80009ffe43f */
[----:B------:R-:W-:Y:S01]  /*bb20*/  IMAD.X R114, R114, 0x1, R116, P6 ;  /* 0x0000000172727824 */ /* 0x000fe200030e0674 */
[----:B-1----:R-:W-:Y:S01]  /*bb30*/  IADD3 R130, P1, R21, UR35, RZ ;  /* 0x0000002315827c10 */ /* 0x002fe2000ff3e0ff */
[----:B------:R-:W-:Y:S01]  /*bb40*/  VIADD R149, R148, UR20 ;  /* 0x0000001494957c36 */ /* 0x000fe20008000000 */
[----:B------:R-:W-:Y:S01]  /*bb50*/  LOP3.LUT R148, R0, 0x70, RZ, 0x3c, !PT ;  /* 0x0000007000947812 */ /* 0x000fe200078e3cff */
[----:B------:R-:W-:Y:S01]  /*bb60*/  UIADD3 UR35, UP4, UR35, UR21, URZ ;  /* 0x0000001523237290 */ /* 0x000fe2000ff9e03f */
[----:B------:R-:W-:Y:S02]  /*bb70*/  IADD3.X R131, R47, UR34, RZ, P1, !PT ;  /* 0x000000222f837c10 */ /* 0x000fe40008ffe4ff */
[----:B--2---:R-:W-:Y:S01]  /*bb80*/  IADD3 R136, P2, R21, UR33, RZ ;  /* 0x0000002115887c10 */ /* 0x004fe2000ff5e0ff */
[----:B------:R-:W-:Y:S02]  /*bb90*/  UIADD3 UR33, UP5, UR33, UR21, URZ ;  /* 0x0000001521217290 */ /* 0x000fe4000ffbe03f */
[----:B------:R1:W-:Y:S01]  /*bba0*/  LDGSTS.E [R147+0x18680], desc[UR16][R130.64], P0 ;  /* 0x1868000082937fae */ /* 0x0003e20008121850 */
[----:B------:R-:W-:Y:S01]  /*bbb0*/  IADD3.X R137, R47, UR32, RZ, P2, !PT ;  /* 0x000000202f897c10 */ /* 0x000fe200097fe4ff */
[----:B------:R-:W-:-:S02]  /*bbc0*/  UIADD3.X UR32, UR32, UR22, URZ, UP5, !UPT ;  /* 0x0000001620207290 */ /* 0x000fc4000affe43f */
[----:B------:R2:W-:Y:S01]  /*bbd0*/  LDGSTS.E [R147+0x18a80], desc[UR16][R132.64], P0 ;  /* 0x18a8000084937fae */ /* 0x0005e20008121850 */
[----:B------:R-:W-:Y:S01]  /*bbe0*/  UIADD3.X UR34, UR34, UR22, URZ, UP4, !UPT ;  /* 0x0000001622227290 */ /* 0x000fe2000a7fe43f */
[C---:B-1----:R-:W-:Y:S01]  /*bbf0*/  IADD3 R130, P3, R21.reuse, UR31, RZ ;  /* 0x0000001f15827c10 */ /* 0x042fe2000ff7e0ff */
[----:B------:R-:W-:Y:S01]  /*bc00*/  UIADD3 UR31, UP6, UR31, UR21, URZ ;  /* 0x000000151f1f7290 */ /* 0x000fe2000ffde03f */
[----:B--2---:R-:W-:Y:S02]  /*bc10*/  IADD3 R132, P1, R21, R94, RZ ;  /* 0x0000005e15847210 */ /* 0x004fe40007f3e0ff */
[----:B------:R-:W-:Y:S01]  /*bc20*/  IADD3.X R131, R47, UR30, RZ, P3, !PT ;  /* 0x0000001e2f837c10 */ /* 0x000fe20009ffe4ff */
[----:B------:R-:W-:Y:S02]  /*bc30*/  UIADD3.X UR30, UR30, UR22, URZ, UP6, !UPT ;  /* 0x000000161e1e7290 */ /* 0x000fe4000b7fe43f */
[----:B------:R-:W-:Y:S01]  /*bc40*/  IMAD.X R133, R105, 0x1, R47, P1 ;  /* 0x0000000169857824 */ /* 0x000fe200008e062f */
[----:B------:R-:W-:Y:S01]  /*bc50*/  IADD3 R134, P1, R21, UR49, RZ ;  /* 0x0000003115867c10 */ /* 0x000fe2000ff3e0ff */
[----:B------:R-:W-:-:S02]  /*bc60*/  UIADD3 UR45, UP6, UR45, UR21, URZ ;  /* 0x000000152d2d7290 */ /* 0x000fc4000ffde03f */
[----:B------:R-:W-:Y:S01]  /*bc70*/  UIADD3 UR49, UP4, UR49, UR21, URZ ;  /* 0x0000001531317290 */ /* 0x000fe2000ff9e03f */
[----:B------:R1:W-:Y:S01]  /*bc80*/  LDGSTS.E [R147+0x18e80], desc[UR16][R132.64], P0 ;  /* 0x18e8000084937fae */ /* 0x0003e20008121850 */
[----:B------:R-:W-:Y:S01]  /*bc90*/  IADD3.X R135, R47, UR48, RZ, P1, !PT ;  /* 0x000000302f877c10 */ /* 0x000fe20008ffe4ff */
[----:B------:R-:W-:Y:S02]  /*bca0*/  UIADD3.X UR44, UR44, UR22, URZ, UP6, !UPT ;  /* 0x000000162c2c7290 */ /* 0x000fe4000b7fe43f */
[----:B------:R-:W-:Y:S02]  /*bcb0*/  UIADD3.X UR48, UR48, UR22, URZ, UP4, !UPT ;  /* 0x0000001630307290 */ /* 0x000fe4000a7fe43f */
[----:B------:R2:W-:Y:S04]  /*bcc0*/  LDGSTS.E [R149+0x18300], desc[UR16][R134.64], P0 ;  /* 0x1830000086957fae */ /* 0x0005e80008121850 */
[----:B------:R3:W-:Y:S01]  /*bcd0*/  LDGSTS.E [R149+0x18700], desc[UR16][R136.64], P0 ;  /* 0x1870000088957fae */ /* 0x0007e20008121850 */
[----:B-1----:R-:W-:Y:S01]  /*bce0*/  IADD3 R132, P1, R21, R102, RZ ;  /* 0x0000006615847210 */ /* 0x002fe20007f3e0ff */
[----:B------:R-:W-:-:S04]  /*bcf0*/  VIADD R147, R148, UR20 ;  /* 0x0000001494937c36 */ /* 0x000fc80008000000 */
[--C-:B------:R-:W-:Y:S01]  /*bd00*/  IMAD.X R133, R113, 0x1, R47.reuse, P1 ;  /* 0x0000000171857824 */ /* 0x100fe200008e062f */
[----:B--2---:R-:W-:Y:S02]  /*bd10*/  IADD3 R134, P2, R21, R93, RZ ;  /* 0x0000005d15867210 */ /* 0x004fe40007f5e0ff */
[----:B------:R-:W-:Y:S02]  /*bd20*/  IADD3 R93, P3, R93, R117, RZ ;  /* 0x000000755d5d7210 */ /* 0x000fe40007f7e0ff */
[----:B---3--:R-:W-:Y:S01]  /*bd30*/  IADD3 R136, P1, R21, UR47, RZ ;  /* 0x0000002f15887c10 */ /* 0x008fe2000ff3e0ff */
[----:B------:R1:W-:Y:S01]  /*bd40*/  LDGSTS.E [R149+0x18b00], desc[UR16][R132.64], P0 ;  /* 0x18b0000084957fae */ /* 0x0003e20008121850 */
[----:B------:R-:W-:Y:S01]  /*bd50*/  IMAD.X R135, R103, 0x1, R47, P2 ;  /* 0x0000000167877824 */ /* 0x000fe200010e062f */
[----:B------:R-:W-:Y:S01]  /*bd60*/  UIADD3 UR47, UP5, UR47, UR21, URZ ;  /* 0x000000152f2f7290 */ /* 0x000fe2000ffbe03f */
[----:B------:R-:W-:Y:S01]  /*bd70*/  IADD3.X R137, R47, UR46, RZ, P1, !PT ;  /* 0x0000002e2f897c10 */ /* 0x000fe20008ffe4ff */
[----:B------:R-:W-:-:S02]  /*bd80*/  IMAD.X R103, R103, 0x1, R116, P3 ;  /* 0x0000000167677824 */ /* 0x000fc400018e0674 */
[----:B------:R2:W-:Y:S01]  /*bd90*/  LDGSTS.E [R149+0x18f00], desc[UR16][R134.64], P0 ;  /* 0x18f0000086957fae */ /* 0x0005e20008121850 */
[----:B------:R-:W-:-:S03]  /*bda0*/  UIADD3.X UR46, UR46, UR22, URZ, UP5, !UPT ;  /* 0x000000162e2e7290 */ /* 0x000fc6000affe43f */
[----:B------:R3:W-:Y:S01]  /*bdb0*/  LDGSTS.E [R147+0x18380], desc[UR16][R136.64], P0 ;  /* 0x1838000088937fae */ /* 0x0007e20008121850 */
[----:B-1----:R-:W-:-:S03]  /*bdc0*/  IADD3 R132, P1, R21, R100, RZ ;  /* 0x0000006415847210 */ /* 0x002fc60007f3e0ff */
[----:B------:R3:W-:Y:S01]  /*bdd0*/  LDGSTS.E [R147+0x18780], desc[UR16][R130.64], P0 ;  /* 0x1878000082937fae */ /* 0x0007e20008121850 */
[-C--:B------:R-:W-:Y:S01]  /*bde0*/  IADD3 R100, P3, R100, R117.reuse, RZ ;  /* 0x0000007564647210 */ /* 0x080fe20007f7e0ff */
[C-C-:B------:R-:W-:Y:S01]  /*bdf0*/  IMAD.X R133, R112.reuse, 0x1, R47.reuse, P1 ;  /* 0x0000000170857824 */ /* 0x140fe200008e062f */
[-C--:B------:R-:W-:Y:S02]  /*be00*/  IADD3 R97, P1, R97, R117.reuse, RZ ;  /* 0x0000007561617210 */ /* 0x080fe40007f3e0ff */
[----:B--2---:R-:W-:Y:S01]  /*be10*/  IADD3 R134, P2, R21, R92, RZ ;  /* 0x0000005c15867210 */ /* 0x004fe20007f5e0ff */
[--C-:B------:R-:W-:Y:S01]  /*be20*/  IMAD.X R112, R112, 0x1, R116.reuse, P3 ;  /* 0x0000000170707824 */ /* 0x100fe200018e0674 */
[-C--:B------:R-:W-:Y:S01]  /*be30*/  IADD3 R92, P4, R92, R117.reuse, RZ ;  /* 0x000000755c5c7210 */ /* 0x080fe20007f9e0ff */
[--C-:B------:R-:W-:Y:S01]  /*be40*/  IMAD.X R111, R111, 0x1, R116.reuse, P1 ;  /* 0x000000016f6f7824 */ /* 0x100fe200008e0674 */
[----:B------:R-:W-:Y:S01]  /*be50*/  ISETP.NE.U32.AND P1, PT, R127, UR4, PT ;  /* 0x000000047f007c0c */ /* 0x000fe2000bf25070 */
[C---:B------:R-:W-:Y:S01]  /*be60*/  IMAD.X R135, R101.reuse, 0x1, R47, P2 ;  /* 0x0000000165877824 */ /* 0x040fe200010e062f */
[-C--:B------:R-:W-:Y:S01]  /*be70*/  IADD3 R94, P2, R94, R117.reuse, RZ ;  /* 0x000000755e5e7210 */ /* 0x080fe20007f5e0ff */
[----:B------:R3:W-:Y:S01]  /*be80*/  LDGSTS.E [R147+0x18b80], desc[UR16][R132.64], P0 ;  /* 0x18b8000084937fae */ /* 0x0007e20008121850 */
[----:B------:R-:W-:Y:S01]  /*be90*/  IMAD.X R101, R101, 0x1, R116, P4 ;  /* 0x0000000165657824 */ /* 0x000fe200020e0674 */
[----:B------:R-:W-:-:S02]  /*bea0*/  IADD3 R98, P4, R98, R117, RZ ;  /* 0x0000007562627210 */ /* 0x000fc40007f9e0ff */
[----:B------:R3:W-:Y:S01]  /*beb0*/  LDGSTS.E [R147+0x18f80], desc[UR16][R134.64], P0 ;  /* 0x18f8000086937fae */ /* 0x0007e20008121850 */
[--C-:B------:R-:W-:Y:S01]  /*bec0*/  IMAD.X R105, R105, 0x1, R116.reuse, P2 ;  /* 0x0000000169697824 */ /* 0x100fe200010e0674 */
[-C--:B------:R-:W-:Y:S01]  /*bed0*/  IADD3 R99, P0, R99, R117.reuse, RZ ;  /* 0x0000007563637210 */ /* 0x080fe20007f1e0ff */
[--C-:B------:R-:W-:Y:S01]  /*bee0*/  IMAD.X R110, R110, 0x1, R116.reuse, P4 ;  /* 0x000000016e6e7824 */ /* 0x100fe200020e0674 */
[----:B------:R-:W-:Y:S01]  /*bef0*/  IADD3 R102, P2, R102, R117, RZ ;  /* 0x0000007566667210 */ /* 0x000fe20007f5e0ff */
[----:B------:R-:W0:Y:S02]  /*bf00*/  LDGDEPBAR ;  /* 0x00000000000079af */ /* 0x000e240000000000 */
[--C-:B------:R-:W-:Y:S02]  /*bf10*/  IMAD.X R108, R108, 0x1, R116.reuse, P0 ;  /* 0x000000016c6c7824 */ /* 0x100fe400000e0674 */
[----:B------:R-:W-:Y:S01]  /*bf20*/  IMAD.X R113, R113, 0x1, R116, P2 ;  /* 0x0000000171717824 */ /* 0x000fe200010e0674 */
[----:B------:R-:W-:Y:S07]  /*bf30*/  @P1 BRA `(.L_x_1) ;  /* 0xffffffd000201947 */ /* 0x000fee000383ffff */
.L_x_0:
[----:B---3--:R-:W2:Y:S01]  /*bf40*/  LDL.LU R130, [R1+0x3c] ;  /* 0x00003c0001827983 */ /* 0x008ea20000300800 */
[----:B------:R-:W-:Y:S02]  /*bf50*/  WARPGROUP.DEPBAR.LE gsb0, 0x0 ;  /* 0x00008000000079c5 */ /* 0x000fe40000010000 */
[----:B------:R-:W-:-:S04]  /*bf60*/  DEPBAR.LE SB0, 0x0 ;  /* 0x000080000000791a */ /* 0x000fc80000000000 */
[----:B------:R-:W1:Y:S01]  /*bf70*/  S2R R131, SR_TID.X ;  /* 0x0000000000837919 */ /* 0x000e620000002100 */
[----:B-----5:R-:W-:Y:S01]  /*bf80*/  LOP3.LUT R5, R146, 0x70, RZ, 0xc0, !PT ;  /* 0x0000007092057812 */ /* 0x020fe200078ec0ff */
[----:B------:R-:W3:Y:S01]  /*bf90*/  S2UR UR4, SR_CgaCtaId ;  /* 0x00000000000479c3 */ /* 0x000ee20000008800 */
[----:B------:R-:W-:-:S05]  /*bfa0*/  IADD3 R144, R145, UR5, R144 ;  /* 0x0000000591907c10 */ /* 0x000fca000fffe090 */
[----:B------:R-:W-:Y:S02]  /*bfb0*/  IMAD.IADD R144, R5, 0x1, R144 ;  /* 0x0000000105907824 */ /* 0x000fe400078e0290 */
[----:B------:R-:W-:Y:S08]  /*bfc0*/  BAR.SYNC.DEFER_BLOCKING 0x0 ;  /* 0x0000000000007b1d */ /* 0x000ff00000010000 */
[----:B------:R-:W4:Y:S01]  /*bfd0*/  LDC R44, c[0x0][0x248] ;  /* 0x00009200ff2c7b82 */ /* 0x000f220000000800 */
[----:B---3--:R-:W-:-:S04]  /*bfe0*/  USHF.L.U32 UR4, UR4, 0x5, URZ ;  /* 0x0000000504047899 */ /* 0x008fc8000800063f */
[----:B------:R-:W-:Y:S01]  /*bff0*/  ULOP3.LUT UR4, UR4, 0x60, URZ, 0xc0, !UPT ;  /* 0x0000006004047892 */ /* 0x000fe2000f8ec03f */
[----:B-1----:R-:W-:Y:S01]  /*c000*/  LOP3.LUT R131, R131, 0x7f, RZ, 0xc0, !PT ;  /* 0x0000007f83837812 */ /* 0x002fe200078ec0ff */
[----:B------:R-:W-:Y:S03]  /*c010*/  STSM.16.M88.4 [R144], R24 ;  /* 0x0000001890007844 */ /* 0x000fe60000000200 */
[----:B------:R-:W-:Y:S01]  /*c020*/  LEA R13, R131, UR5, 0x4 ;  /* 0x00000005830d7c11 */ /* 0x000fe2000f8e20ff */
[----:B------:R-:W-:Y:S01]  /*c030*/  BAR.SYNC.DEFER_BLOCKING 0x0 ;  /* 0x0000000000007b1d */ /* 0x000fe20000010000 */
[----:B------:R-:W-:-:S05]  /*c040*/  IMAD.U32 R0, RZ, RZ, UR4 ;  /* 0x00000004ff007e24 */ /* 0x000fca000f8e00ff */
[----:B------:R-:W-:Y:S01]  /*c050*/  LOP3.LUT R0, R3, UR58, R0, 0xfe, !PT ;  /* 0x0000003a03007c12 */ /* 0x000fe2000f8efe00 */
[----:B------:R-:W-:-:S03]  /*c060*/  ULDC UR4, c[0x0][0x244] ;  /* 0x0000910000047ab9 */ /* 0x000fc60000000800 */
[C---:B------:R-:W-:Y:S02]  /*c070*/  LOP3.LUT R2, R0.reuse, 0x2, RZ, 0xfc, !PT ;  /* 0x0000000200027812 */ /* 0x040fe400078efcff */
[C---:B------:R-:W-:Y:S02]  /*c080*/  LOP3.LUT R3, R0.reuse, 0x6, RZ, 0xfc, !PT ;  /* 0x0000000600037812 */ /* 0x040fe400078efcff */
[C---:B------:R-:W-:Y:S02]  /*c090*/  LOP3.LUT R4, R0.reuse, 0x4, RZ, 0xfc, !PT ;  /* 0x0000000400047812 */ /* 0x040fe400078efcff */
[C---:B------:R-:W-:Y:S02]  /*c0a0*/  LOP3.LUT R9, R0.reuse, 0xa, RZ, 0xfc, !PT ;  /* 0x0000000a00097812 */ /* 0x040fe400078efcff */
[----:B------:R-:W-:Y:S01]  /*c0b0*/  LOP3.LUT R10, R0, 0xc, RZ, 0xfc, !PT ;  /* 0x0000000c000a7812 */ /* 0x000fe200078efcff */
[----:B------:R-:W1:Y:S01]  /*c0c0*/  LDS.128 R16, [R13] ;  /* 0x000000000d107984 */ /* 0x000e620000000c00 */
[----:B------:R-:W-:Y:S06]  /*c0d0*/  BAR.SYNC.DEFER_BLOCKING 0x0 ;  /* 0x0000000000007b1d */ /* 0x000fec0000010000 */
[----:B------:R-:W-:Y:S02]  /*c0e0*/  STSM.16.M88.4 [R144], R28 ;  /* 0x0000001c90007844 */ /* 0x000fe40000000200 */
[----:B------:R-:W-:Y:S06]  /*c0f0*/  BAR.SYNC.DEFER_BLOCKING 0x0 ;  /* 0x0000000000007b1d */ /* 0x000fec0000010000 */
[----:B------:R-:W3:Y:S02]  /*c100*/  LDS.128 R20, [R13] ;  /* 0x000000000d147984 */ /* 0x000ee40000000c00 */
[----:B------:R-:W-:Y:S06]  /*c110*/  BAR.SYNC.DEFER_BLOCKING 0x0 ;  /* 0x0000000000007b1d */ /* 0x000fec0000010000 */
[----:B------:R-:W-:Y:S02]  /*c120*/  STSM.16.M88.4 [R144], R32 ;  /* 0x0000002090007844 */ /* 0x000fe40000000200 */
[----:B------:R-:W-:Y:S06]  /*c130*/  BAR.SYNC.DEFER_BLOCKING 0x0 ;  /* 0x0000000000007b1d */ /* 0x000fec0000010000 */
[----:B------:R-:W3:Y:S02]  /*c140*/  LDS.128 R24, [R13] ;  /* 0x000000000d187984 */ /* 0x000ee40000000c00 */
[----:B------:R-:W-:Y:S06]  /*c150*/  BAR.SYNC.DEFER_BLOCKING 0x0 ;  /* 0x0000000000007b1d */ /* 0x000fec0000010000 */
[----:B------:R-:W-:Y:S02]  /*c160*/  STSM.16.M88.4 [R144], R36 ;  /* 0x0000002490007844 */ /* 0x000fe40000000200 */
[----:B------:R-:W-:Y:S01]  /*c170*/  BAR.SYNC.DEFER_BLOCKING 0x0 ;  /* 0x0000000000007b1d */ /* 0x000fe20000010000 */
[C---:B--2---:R-:W-:Y:S01]  /*c180*/  ISETP.GE.AND P0, PT, R130.reuse, UR60, PT ;  /* 0x0000003c82007c0c */ /* 0x044fe2000bf06270 */
[----:B------:R-:W-:-:S04]  /*c190*/  IMAD R5, R130, UR4, RZ ;  /* 0x0000000482057c24 */ /* 0x000fc8000f8e02ff */
[----:B------:R-:W-:Y:S01]  /*c1a0*/  ULDC.64 UR4, c[0x0][0x220] ;  /* 0x0000880000047ab9 */ /* 0x000fe20000000a00 */
[----:B------:R-:W-:Y:S02]  /*c1b0*/  ISETP.LT.AND P4, PT, R2, UR61, !P0 ;  /* 0x0000003d02007c0c */ /* 0x000fe4000c781270 */
[----:B------:R-:W-:Y:S01]  /*c1c0*/  ISETP.LT.AND P2, PT, R3, UR61, !P0 ;  /* 0x0000003d03007c0c */ /* 0x000fe2000c741270 */
[C---:B----4-:R-:W-:Y:S01]  /*c1d0*/  IMAD R3, R0.reuse, R44, RZ ;  /* 0x0000002c00037224 */ /* 0x050fe200078e02ff */
[----:B------:R-:W-:Y:S02]  /*c1e0*/  LOP3.LUT R2, R0, 0x8, RZ, 0xfc, !PT ;  /* 0x0000000800027812 */ /* 0x000fe400078efcff */
[C---:B------:R-:W-:Y:S01]  /*c1f0*/  LEA R40, P5, R5.reuse, UR4, 0x2 ;  /* 0x0000000405287c11 */ /* 0x040fe2000f8a10ff */
[----:B------:R-:W-:Y:S01]  /*c200*/  IMAD R6, R44, 0x2, R3 ;  /* 0x000000022c067824 */ /* 0x000fe200078e0203 */
[----:B------:R-:W-:Y:S02]  /*c210*/  ISETP.LT.AND P1, PT, R2, UR61, !P0 ;  /* 0x0000003d02007c0c */ /* 0x000fe4000c721270 */
[----:B------:R-:W-:Y:S01]  /*c220*/  LEA.HI.X.SX32 R42, R5, UR5, 0x2, P5 ;  /* 0x00000005052a7c11 */ /* 0x000fe2000a8f16ff */
[----:B------:R-:W-:Y:S01]  /*c230*/  IMAD R7, R44, 0x2, R6 ;  /* 0x000000022c077824 */ /* 0x000fe200078e0206 */
[----:B------:R-:W-:-:S02]  /*c240*/  ISETP.LT.AND P5, PT, R0, UR61, !P0 ;  /* 0x0000003d00007c0c */ /* 0x000fc4000c7a1270 */
[C---:B------:R-:W-:Y:S01]  /*c250*/  LEA R2, P6, R3.reuse, R40, 0x2 ;  /* 0x0000002803027211 */ /* 0x040fe200078c10ff */
[----:B------:R-:W-:Y:S01]  /*c260*/  IMAD R11, R44, 0x2, R7 ;  /* 0x000000022c0b7824 */ /* 0x000fe200078e0207 */
[----:B------:R-:W-:Y:S02]  /*c270*/  ISETP.LT.AND P3, PT, R4, UR61, !P0 ;  /* 0x0000003d04007c0c */ /* 0x000fe4000c761270 */
[----:B------:R-:W-:Y:S01]  /*c280*/  LEA.HI.X.SX32 R3, R3, R42, 0x2, P6 ;  /* 0x0000002a03037211 */ /* 0x000fe200030f16ff */
[----:B------:R-:W-:Y:S01]  /*c290*/  IMAD R12, R44, 0x2, R11 ;  /* 0x000000022c0c7824 */ /* 0x000fe200078e020b */
[----:B------:R-:W-:-:S04]  /*c2a0*/  LEA R4, P6, R6, R40, 0x2 ;  /* 0x0000002806047211 */ /* 0x000fc800078c10ff */
[----:B------:R-:W-:Y:S01]  /*c2b0*/  LEA.HI.X.SX32 R5, R6, R42, 0x2, P6 ;  /* 0x0000002a06057211 */ /* 0x000fe200030f16ff */
[----:B-1----:R-:W-:Y:S01]  /*c2c0*/  @P5 STG.E desc[UR16][R2.64], R16 ;  /* 0x0000001002005986 */ /* 0x002fe2000c101910 */
[-C--:B------:R-:W-:Y:S02]  /*c2d0*/  LEA R8, P6, R11, R40.reuse, 0x2 ;  /* 0x000000280b087211 */ /* 0x080fe400078c10ff */
[----:B------:R-:W-:Y:S01]  /*c2e0*/  ISETP.LT.AND P5, PT, R9, UR61, !P0 ;  /* 0x0000003d09007c0c */ /* 0x000fe2000c7a1270 */
[----:B------:R1:W-:Y:S01]  /*c2f0*/  @P4 STG.E desc[UR16][R4.64], R17 ;  /* 0x0000001104004986 */ /* 0x0003e2000c101910 */
[----:B------:R-:W-:Y:S02]  /*c300*/  LEA R6, P4, R7, R40, 0x2 ;  /* 0x0000002807067211 */ /* 0x000fe400078810ff */
[-C--:B------:R-:W-:Y:S01]  /*c310*/  LEA.HI.X.SX32 R9, R11, R42.reuse, 0x2, P6 ;  /* 0x0000002a0b097211 */ /* 0x080fe200030f16ff */
[----:B------:R-:W-:Y:S01]  /*c320*/  IMAD R11, R44, 0x2, R12 ;  /* 0x000000022c0b7824 */ /* 0x000fe200078e020c */
[----:B------:R-:W-:-:S02]  /*c330*/  LEA.HI.X.SX32 R7, R7, R42, 0x2, P4 ;  /* 0x0000002a07077211 */ /* 0x000fc400020f16ff */
[----:B------:R-:W-:Y:S02]  /*c340*/  ISETP.LT.AND P4, PT, R10, UR61, !P0 ;  /* 0x0000003d0a007c0c */ /* 0x000fe4000c781270 */
[C---:B------:R-:W-:Y:S01]  /*c350*/  LOP3.LUT R10, R0.reuse, 0x10, RZ, 0xfc, !PT ;  /* 0x00000010000a7812 */ /* 0x040fe200078efcff */
[----:B------:R2:W-:Y:S01]  /*c360*/  @P3 STG.E desc[UR16][R6.64], R18 ;  /* 0x0000001206003986 */ /* 0x0005e2000c101910 */
[----:B-1----:R-:W-:Y:S02]  /*c370*/  LOP3.LUT R5, R0, 0xe, RZ, 0xfc, !PT ;  /* 0x0000000e00057812 */ /* 0x002fe400078efcff */
[-C--:B------:R-:W-:Y:S01]  /*c380*/  LEA R4, P6, R11, R40.reuse, 0x2 ;  /* 0x000000280b047211 */ /* 0x080fe200078c10ff */
[----:B------:R1:W-:Y:S01]  /*c390*/  @P2 STG.E desc[UR16][R8.64], R19 ;  /* 0x0000001308002986 */ /* 0x0003e2000c101910 */
[----:B------:R-:W-:Y:S02]  /*c3a0*/  LEA R2, P2, R12, R40, 0x2 ;  /* 0x000000280c027211 */ /* 0x000fe400078410ff */
[----:B------:R-:W-:Y:S01]  /*c3b0*/  ISETP.LT.AND P3, PT, R5, UR61, !P0 ;  /* 0x0000003d05007c0c */ /* 0x000fe2000c761270 */
[----:B------:R-:W4:Y:S01]  /*c3c0*/  LDS.128 R16, [R13] ;  /* 0x000000000d107984 */ /* 0x000f220000000c00 */
[-C--:B------:R-:W-:Y:S01]  /*c3d0*/  LEA.HI.X.SX32 R5, R11, R42.reuse, 0x2, P6 ;  /* 0x0000002a0b057211 */ /* 0x080fe200030f16ff */
[----:B------:R-:W-:Y:S01]  /*c3e0*/  IMAD R11, R44, 0x2, R11 ;  /* 0x000000022c0b7824 */ /* 0x000fe200078e020b */
[----:B------:R-:W-:-:S02]  /*c3f0*/  LEA.HI.X.SX32 R3, R12, R42, 0x2, P2 ;  /* 0x0000002a0c037211 */ /* 0x000fc400010f16ff */
[----:B------:R-:W-:Y:S01]  /*c400*/  ISETP.LT.AND P2, PT, R10, UR61, !P0 ;  /* 0x0000003d0a007c0c */ /* 0x000fe2000c741270 */
[----:B------:R-:W-:Y:S01]  /*c410*/  IMAD R12, R44, 0x2, R11 ;  /* 0x000000022c0c7824 */ /* 0x000fe200078e020b */
[C---:B------:R-:W-:Y:S01]  /*c420*/  LOP3.LUT R10, R0.reuse, 0x12, RZ, 0xfc, !PT ;  /* 0x00000012000a7812 */ /* 0x040fe200078efcff */
[----:B---3--:R-:W-:Y:S01]  /*c430*/  @P1 STG.E desc[UR16][R2.64], R20 ;  /* 0x0000001402001986 */ /* 0x008fe2000c101910 */
[CC--:B--2---:R-:W-:Y:S02]  /*c440*/  LEA R6, P1, R11.reuse, R40.reuse, 0x2 ;  /* 0x000000280b067211 */ /* 0x0c4fe400078210ff */
[----:B-1----:R-:W-:Y:S01]  /*c450*/  LOP3.LUT R9, R0, 0x14, RZ, 0xfc, !PT ;  /* 0x0000001400097812 */ /* 0x002fe200078efcff */
[----:B------:R1:W-:Y:S01]  /*c460*/  @P5 STG.E desc[UR16][R4.64], R21 ;  /* 0x0000001504005986 */ /* 0x0003e2000c101910 */
[----:B------:R-:W-:Y:S02]  /*c470*/  LEA R8, P6, R12, R40, 0x2 ;  /* 0x000000280c087211 */ /* 0x000fe400078c10ff */
[----:B------:R-:W-:-:S02]  /*c480*/  LEA.HI.X.SX32 R7, R11, R42, 0x2, P1 ;  /* 0x0000002a0b077211 */ /* 0x000fc400008f16ff */
[----:B------:R-:W-:Y:S02]  /*c490*/  ISETP.LT.AND P1, PT, R10, UR61, !P0 ;  /* 0x0000003d0a007c0c */ /* 0x000fe4000c721270 */
[----:B------:R-:W-:Y:S01]  /*c4a0*/  ISETP.LT.AND P5, PT, R9, UR61, !P0 ;  /* 0x0000003d09007c0c */ /* 0x000fe2000c7a1270 */
[----:B------:R2:W-:Y:S01]  /*c4b0*/  @P4 STG.E desc[UR16][R6.64], R22 ;  /* 0x0000001606004986 */ /* 0x0005e2000c101910 */
[----:B------:R-:W-:Y:S02]  /*c4c0*/  LOP3.LUT R10, R0, 0x16, RZ, 0xfc, !PT ;  /* 0x00000016000a7812 */ /* 0x000fe400078efcff */
[----:B------:R-:W-:Y:S01]  /*c4d0*/  LEA.HI.X.SX32 R9, R12, R42, 0x2, P6 ;  /* 0x0000002a0c097211 */ /* 0x000fe200030f16ff */
[----:B------:R-:W-:Y:S01]  /*c4e0*/  IMAD R12, R44, 0x2, R12 ;  /* 0x000000022c0c7824 */ /* 0x000fe200078e020c */
[----:B------:R-:W-:Y:S02]  /*c4f0*/  ISETP.LT.AND P4, PT, R10, UR61, !P0 ;  /* 0x0000003d0a007c0c */ /* 0x000fe4000c781270 */
[----:B-1----:R-:W-:Y:S01]  /*c500*/  LOP3.LUT R5, R0, 0x18, RZ, 0xfc, !PT ;  /* 0x0000001800057812 */ /* 0x002fe200078efcff */
[----:B------:R-:W-:Y:S01]  /*c510*/  IMAD R10, R44, 0x2, R12 ;  /* 0x000000022c0a7824 */ /* 0x000fe200078e020c */
[----:B------:R1:W-:Y:S01]  /*c520*/  @P3 STG.E desc[UR16][R8.64], R23 ;  /* 0x0000001708003986 */ /* 0x0003e2000c101910 */
[----:B------:R-:W-:-:S02]  /*c530*/  LEA R2, P3, R12, R40, 0x2 ;  /* 0x000000280c027211 */ /* 0x000fc400078610ff */
[----:B--2---:R-:W-:Y:S01]  /*c540*/  IMAD R7, R44, 0x2, R10 ;  /* 0x000000022c077824 */ /* 0x004fe200078e020a */
[----:B------:R-:W-:Y:S02]  /*c550*/  LEA R4, P6, R10, R40, 0x2 ;  /* 0x000000280a047211 */ /* 0x000fe400078c10ff */
[-C--:B------:R-:W-:Y:S02]  /*c560*/  LEA.HI.X.SX32 R3, R12, R42.reuse, 0x2, P3 ;  /* 0x0000002a0c037211 */ /* 0x080fe400018f16ff */
[----:B------:R-:W-:Y:S02]  /*c570*/  ISETP.LT.AND P3, PT, R5, UR61, !P0 ;  /* 0x0000003d05007c0c */ /* 0x000fe4000c761270 */
[----:B------:R-:W-:Y:S01]  /*c580*/  LEA.HI.X.SX32 R5, R10, R42, 0x2, P6 ;  /* 0x0000002a0a057211 */ /* 0x000fe200030f16ff */
[----:B------:R2:W-:Y:S01]  /*c590*/  @P2 STG.E desc[UR16][R2.64], R24 ;  /* 0x0000001802002986 */ /* 0x0005e2000c101910 */
[----:B-1----:R-:W-:Y:S01]  /*c5a0*/  IMAD R9, R44, 0x2, R7 ;  /* 0x000000022c097824 */ /* 0x002fe200078e0207 */
[----:B------:R-:W-:-:S02]  /*c5b0*/  LOP3.LUT R6, R0, 0x1a, RZ, 0xfc, !PT ;  /* 0x0000001a00067812 */ /* 0x000fc400078efcff */
[----:B------:R1:W-:Y:S01]  /*c5c0*/  @P1 STG.E desc[UR16][R4.64], R25 ;  /* 0x0000001904001986 */ /* 0x0003e2000c101910 */
[----:B------:R-:W-:Y:S01]  /*c5d0*/  IMAD R11, R44, 0x2, R9 ;  /* 0x000000022c0b7824 */ /* 0x000fe200078e0209 */
[-C--:B------:R-:W-:Y:S02]  /*c5e0*/  LEA R8, P1, R9, R40.reuse, 0x2 ;  /* 0x0000002809087211 */ /* 0x080fe400078210ff */
[----:B------:R-:W-:Y:S01]  /*c5f0*/  ISETP.LT.AND P2, PT, R6, UR61, !P0 ;  /* 0x0000003d06007c0c */ /* 0x000fe2000c741270 */
[C---:B------:R-:W-:Y:S01]  /*c600*/  IMAD R13, R44.reuse, 0x2, R11 ;  /* 0x000000022c0d7824 */ /* 0x040fe200078e020b */
[----:B------:R-:W-:Y:S02]  /*c610*/  LEA R6, P6, R7, R40, 0x2 ;  /* 0x0000002807067211 */ /* 0x000fe400078c10ff */
[----:B------:R-:W-:Y:S01]  /*c620*/  LEA.HI.X.SX32 R9, R9, R42, 0x2, P1 ;  /* 0x0000002a09097211 */ /* 0x000fe200008f16ff */
[----:B------:R-:W-:Y:S01]  /*c630*/  IMAD R14, R44, 0x2, R13 ;  /* 0x000000022c0e7824 */ /* 0x000fe200078e020d */
[----:B--2---:R-:W-:-:S02]  /*c640*/  LEA R2, P1, R13, R40, 0x2 ;  /* 0x000000280d027211 */ /* 0x004fc400078210ff */
[----:B------:R-:W-:Y:S01]  /*c650*/  LOP3.LUT R12, R0, 0x1c, RZ, 0xfc, !PT ;  /* 0x0000001c000c7812 */ /* 0x000fe200078efcff */
[----:B------:R-:W-:Y:S01]  /*c660*/  IMAD R15, R44, 0x2, R14 ;  /* 0x000000022c0f7824 */ /* 0x000fe200078e020e */
[----:B------:R-:W-:Y:S02]  /*c670*/  LOP3.LUT R0, R0, 0x1e, RZ, 0xfc, !PT ;  /* 0x0000001e00007812 */ /* 0x000fe400078efcff */
[----:B------:R-:W-:Y:S02]  /*c680*/  LEA.HI.X.SX32 R7, R7, R42, 0x2, P6 ;  /* 0x0000002a07077211 */ /* 0x000fe400030f16ff */
[----:B------:R-:W-:Y:S02]  /*c690*/  LEA R10, P6, R11, R40, 0x2 ;  /* 0x000000280b0a7211 */ /* 0x000fe400078c10ff */
[----:B------:R-:W-:Y:S01]  /*c6a0*/  LEA.HI.X.SX32 R3, R13, R42, 0x2, P1 ;  /* 0x0000002a0d037211 */ /* 0x000fe200008f16ff */
[----:B------:R2:W-:Y:S01]  /*c6b0*/  @P5 STG.E desc[UR16][R6.64], R26 ;  /* 0x0000001a06005986 */ /* 0x0005e2000c101910 */
[----:B------:R-:W-:-:S02]  /*c6c0*/  ISETP.LT.AND P1, PT, R12, UR61, !P0 ;  /* 0x0000003d0c007c0c */ /* 0x000fc4000c721270 */
[----:B------:R-:W-:Y:S01]  /*c6d0*/  ISETP.LT.AND P0, PT, R0, UR61, !P0 ;  /* 0x0000003d00007c0c */ /* 0x000fe2000c701270 */
[----:B------:R2:W-:Y:S01]  /*c6e0*/  @P4 STG.E desc[UR16][R8.64], R27 ;  /* 0x0000001b08004986 */ /* 0x0005e2000c101910 */
[----:B------:R-:W-:Y:S02]  /*c6f0*/  LEA.HI.X.SX32 R11, R11, R42, 0x2, P6 ;  /* 0x0000002a0b0b7211 */ /* 0x000fe400030f16ff */
[----:B-1----:R-:W-:-:S03]  /*c700*/  LEA R4, P6, R14, R40, 0x2 ;  /* 0x000000280e047211 */ /* 0x002fc600078c10ff */
[----:B----4-:R2:W-:Y:S01]  /*c710*/  @P3 STG.E desc[UR16][R10.64], R16 ;  /* 0x000000100a003986 */ /* 0x0105e2000c101910 */
[----:B------:R-:W-:Y:S02]  /*c720*/  LEA.HI.X.SX32 R5, R14, R42, 0x2, P6 ;  /* 0x0000002a0e057211 */ /* 0x000fe400030f16ff */
[C---:B------:R-:W-:Y:S01]  /*c730*/  LEA R12, P6, R15.reuse, R40, 0x2 ;  /* 0x000000280f0c7211 */ /* 0x040fe200078c10ff */
[----:B------:R2:W-:Y:S03]  /*c740*/  @P2 STG.E desc[UR16][R2.64], R17 ;  /* 0x0000001102002986 */ /* 0x0005e6000c101910 */
[----:B------:R-:W-:Y:S01]  /*c750*/  LEA.HI.X.SX32 R13, R15, R42, 0x2, P6 ;  /* 0x0000002a0f0d7211 */ /* 0x000fe200030f16ff */
[----:B------:R2:W-:Y:S01]  /*c760*/  @P1 STG.E desc[UR16][R4.64], R18 ;  /* 0x0000001204001986 */ /* 0x0005e2000c101910 */
[----:B------:R-:W-:Y:S07]  /*c770*/  @!P0 EXIT ;  /* 0x000000000000894d */ /* 0x000fee0003800000 */
[----:B------:R-:W-:Y:S01]  /*c780*/  STG.E desc[UR16][R12.64], R19 ;  /* 0x000000130c007986 */ /* 0x000fe2000c101910 */
[----:B------:R-:W-:Y:S05]  /*c790*/  EXIT ;  /* 0x000000000000794d */ /* 0x000fea0003800000 */
.L_x_2:
[----:B------:R-:W-:-:S00]  /*c7a0*/  BRA `(.L_x_2) ;  /* 0xfffffffc00fc7947 */ /* 0x000fc0000383ffff */
[----:B------:R-:W-:-:S00]  /*c7b0*/  NOP ;  /* 0x0000000000007918 */ /* 0x000fc00000000000 */
        /* <DEDUP_REMOVED lines=12> */
.L_x_3:


//--------------------- .nv.shared.matmul_kernel  --------------------------
	.section	.nv.shared.matmul_kernel,"aw",@nobits
	.sectionflags	@""
	.align	16
	.zero		1024


//--------------------- .nv.shared.reserved.0     --------------------------
	.section	.nv.shared.reserved.0,"aw",@nobits
	.weak		__nv_reservedSMEM_offset_0_alias
	.size		__nv_reservedSMEM_offset_0_alias, 0, 0
	.other		__nv_reservedSMEM_offset_0_alias,@"STO_CUDA_RESERVED_SHARED STV_DEFAULT"
__nv_reservedSMEM_offset_0_alias:
	.zero		0


//--------------------- .nv.constant0.matmul_kernel --------------------------
	.section	.nv.constant0.matmul_kernel,"a",@progbits
	.sectionflags	@""
	.align	4
.nv.constant0.matmul_kernel:
	.zero		608


//--------------------- SYMBOLS --------------------------

	.type		.nv.reservedSmem.offset0,@object
	.size		.nv.reservedSmem.offset0,0x4
